//
// Generated by NVIDIA NVVM Compiler
//
// Compiler Build ID: CL-36424714
// Cuda compilation tools, release 13.0, V13.0.88
// Based on NVVM 20.0.0
//

.version 9.0
.target sm_100
.address_size 64

	// .globl	_Z24convertToGrayscaleKernelP6uchar3iiPh
.const .align 4 .b8 dc_filterX[36];
.const .align 4 .b8 dc_filterY[36];
.extern .shared .align 16 .b8 s_inPixels[];
.extern .shared .align 16 .b8 s_inPixelsRow[];

.visible .entry _Z24convertToGrayscaleKernelP6uchar3iiPh(
	.param .u64 .ptr .align 1 _Z24convertToGrayscaleKernelP6uchar3iiPh_param_0,
	.param .u32 _Z24convertToGrayscaleKernelP6uchar3iiPh_param_1,
	.param .u32 _Z24convertToGrayscaleKernelP6uchar3iiPh_param_2,
	.param .u64 .ptr .align 1 _Z24convertToGrayscaleKernelP6uchar3iiPh_param_3
)
{
	.reg .pred 	%p<4>;
	.reg .b16 	%rs<4>;
	.reg .b32 	%r<13>;
	.reg .b32 	%f<7>;
	.reg .b64 	%rd<9>;

	ld.param.u64 	%rd1, [_Z24convertToGrayscaleKernelP6uchar3iiPh_param_0];
	ld.param.u32 	%r3, [_Z24convertToGrayscaleKernelP6uchar3iiPh_param_1];
	ld.param.u32 	%r4, [_Z24convertToGrayscaleKernelP6uchar3iiPh_param_2];
	ld.param.u64 	%rd2, [_Z24convertToGrayscaleKernelP6uchar3iiPh_param_3];
	mov.u32 	%r5, %ctaid.y;
	mov.u32 	%r6, %ntid.y;
	mov.u32 	%r7, %tid.y;
	mad.lo.s32 	%r1, %r5, %r6, %r7;
	mov.u32 	%r8, %ctaid.x;
	mov.u32 	%r9, %ntid.x;
	mov.u32 	%r10, %tid.x;
	mad.lo.s32 	%r2, %r8, %r9, %r10;
	setp.ge.s32 	%p1, %r1, %r4;
	setp.ge.s32 	%p2, %r2, %r3;
	or.pred  	%p3, %p2, %p1;
	@%p3 bra 	$L__BB0_2;
	cvta.to.global.u64 	%rd3, %rd1;
	cvta.to.global.u64 	%rd4, %rd2;
	mad.lo.s32 	%r11, %r3, %r1, %r2;
	cvt.s64.s32 	%rd5, %r11;
	mul.wide.s32 	%rd6, %r11, 3;
	add.s64 	%rd7, %rd3, %rd6;
	ld.global.u8 	%rs1, [%rd7];
	cvt.rn.f32.u16 	%f1, %rs1;
	ld.global.u8 	%rs2, [%rd7+1];
	cvt.rn.f32.u16 	%f2, %rs2;
	mul.f32 	%f3, %f2, 0f3F1645A2;
	fma.rn.f32 	%f4, %f1, 0f3E991687, %f3;
	ld.global.u8 	%rs3, [%rd7+2];
	cvt.rn.f32.u16 	%f5, %rs3;
	fma.rn.f32 	%f6, %f5, 0f3DE978D5, %f4;
	cvt.rzi.u32.f32 	%r12, %f6;
	add.s64 	%rd8, %rd4, %rd5;
	st.global.u8 	[%rd8], %r12;
$L__BB0_2:
	ret;

}
	// .globl	_Z20edgeDetectionKernel1PhiiPfS0_iS_
.visible .entry _Z20edgeDetectionKernel1PhiiPfS0_iS_(
	.param .u64 .ptr .align 1 _Z20edgeDetectionKernel1PhiiPfS0_iS__param_0,
	.param .u32 _Z20edgeDetectionKernel1PhiiPfS0_iS__param_1,
	.param .u32 _Z20edgeDetectionKernel1PhiiPfS0_iS__param_2,
	.param .u64 .ptr .align 1 _Z20edgeDetectionKernel1PhiiPfS0_iS__param_3,
	.param .u64 .ptr .align 1 _Z20edgeDetectionKernel1PhiiPfS0_iS__param_4,
	.param .u32 _Z20edgeDetectionKernel1PhiiPfS0_iS__param_5,
	.param .u64 .ptr .align 1 _Z20edgeDetectionKernel1PhiiPfS0_iS__param_6
)
{
	.reg .pred 	%p<14>;
	.reg .b16 	%rs<16>;
	.reg .b32 	%r<111>;
	.reg .b32 	%f<124>;
	.reg .b64 	%rd<66>;

	ld.param.u64 	%rd5, [_Z20edgeDetectionKernel1PhiiPfS0_iS__param_0];
	ld.param.u32 	%r19, [_Z20edgeDetectionKernel1PhiiPfS0_iS__param_1];
	ld.param.u32 	%r20, [_Z20edgeDetectionKernel1PhiiPfS0_iS__param_2];
	ld.param.u64 	%rd6, [_Z20edgeDetectionKernel1PhiiPfS0_iS__param_3];
	ld.param.u64 	%rd7, [_Z20edgeDetectionKernel1PhiiPfS0_iS__param_4];
	ld.param.u32 	%r21, [_Z20edgeDetectionKernel1PhiiPfS0_iS__param_5];
	cvta.to.global.u64 	%rd1, %rd5;
	cvta.to.global.u64 	%rd2, %rd7;
	cvta.to.global.u64 	%rd3, %rd6;
	mov.u32 	%r22, %ctaid.y;
	mov.u32 	%r23, %ntid.y;
	mov.u32 	%r24, %tid.y;
	mad.lo.s32 	%r1, %r22, %r23, %r24;
	mov.u32 	%r25, %ctaid.x;
	mov.u32 	%r26, %ntid.x;
	mov.u32 	%r27, %tid.x;
	mad.lo.s32 	%r2, %r25, %r26, %r27;
	setp.ge.s32 	%p1, %r1, %r20;
	setp.ge.s32 	%p2, %r2, %r19;
	or.pred  	%p3, %p2, %p1;
	@%p3 bra 	$L__BB1_16;
	setp.lt.s32 	%p4, %r21, 1;
	mov.f32 	%f120, 0f00000000;
	mov.f32 	%f121, %f120;
	@%p4 bra 	$L__BB1_15;
	shr.u32 	%r29, %r21, 1;
	sub.s32 	%r3, %r1, %r29;
	sub.s32 	%r4, %r2, %r29;
	add.s32 	%r5, %r19, -1;
	and.b32  	%r6, %r21, 7;
	and.b32  	%r7, %r21, 2147483640;
	mov.f32 	%f121, 0f00000000;
	mov.b32 	%r106, 0;
	mov.f32 	%f120, %f121;
$L__BB1_3:
	ld.param.u32 	%r105, [_Z20edgeDetectionKernel1PhiiPfS0_iS__param_2];
	setp.lt.u32 	%p5, %r21, 8;
	mul.lo.s32 	%r9, %r106, %r21;
	add.s32 	%r31, %r3, %r106;
	max.s32 	%r32, %r31, 0;
	add.s32 	%r33, %r105, -1;
	min.s32 	%r34, %r32, %r33;
	mul.lo.s32 	%r10, %r34, %r19;
	mov.b32 	%r109, 0;
	@%p5 bra 	$L__BB1_6;
	mov.b32 	%r107, 0;
$L__BB1_5:
	.pragma "nounroll";
	add.s32 	%r36, %r107, %r9;
	mul.wide.u32 	%rd8, %r36, 4;
	add.s64 	%rd9, %rd3, %rd8;
	ld.global.f32 	%f32, [%rd9];
	add.s64 	%rd10, %rd2, %rd8;
	ld.global.f32 	%f33, [%rd10];
	add.s32 	%r37, %r4, %r107;
	max.s32 	%r38, %r37, 0;
	min.s32 	%r39, %r38, %r5;
	add.s32 	%r40, %r39, %r10;
	cvt.s64.s32 	%rd11, %r40;
	add.s64 	%rd12, %rd1, %rd11;
	ld.global.u8 	%rs1, [%rd12];
	cvt.rn.f32.u16 	%f34, %rs1;
	fma.rn.f32 	%f35, %f32, %f34, %f120;
	fma.rn.f32 	%f36, %f33, %f34, %f121;
	ld.global.f32 	%f37, [%rd9+4];
	ld.global.f32 	%f38, [%rd10+4];
	add.s32 	%r41, %r37, 1;
	max.s32 	%r42, %r41, 0;
	min.s32 	%r43, %r42, %r5;
	add.s32 	%r44, %r43, %r10;
	cvt.s64.s32 	%rd13, %r44;
	add.s64 	%rd14, %rd1, %rd13;
	ld.global.u8 	%rs2, [%rd14];
	cvt.rn.f32.u16 	%f39, %rs2;
	fma.rn.f32 	%f40, %f37, %f39, %f35;
	fma.rn.f32 	%f41, %f38, %f39, %f36;
	ld.global.f32 	%f42, [%rd9+8];
	ld.global.f32 	%f43, [%rd10+8];
	add.s32 	%r45, %r37, 2;
	max.s32 	%r46, %r45, 0;
	min.s32 	%r47, %r46, %r5;
	add.s32 	%r48, %r47, %r10;
	cvt.s64.s32 	%rd15, %r48;
	add.s64 	%rd16, %rd1, %rd15;
	ld.global.u8 	%rs3, [%rd16];
	cvt.rn.f32.u16 	%f44, %rs3;
	fma.rn.f32 	%f45, %f42, %f44, %f40;
	fma.rn.f32 	%f46, %f43, %f44, %f41;
	ld.global.f32 	%f47, [%rd9+12];
	ld.global.f32 	%f48, [%rd10+12];
	add.s32 	%r49, %r37, 3;
	max.s32 	%r50, %r49, 0;
	min.s32 	%r51, %r50, %r5;
	add.s32 	%r52, %r51, %r10;
	cvt.s64.s32 	%rd17, %r52;
	add.s64 	%rd18, %rd1, %rd17;
	ld.global.u8 	%rs4, [%rd18];
	cvt.rn.f32.u16 	%f49, %rs4;
	fma.rn.f32 	%f50, %f47, %f49, %f45;
	fma.rn.f32 	%f51, %f48, %f49, %f46;
	ld.global.f32 	%f52, [%rd9+16];
	ld.global.f32 	%f53, [%rd10+16];
	add.s32 	%r53, %r37, 4;
	max.s32 	%r54, %r53, 0;
	min.s32 	%r55, %r54, %r5;
	add.s32 	%r56, %r55, %r10;
	cvt.s64.s32 	%rd19, %r56;
	add.s64 	%rd20, %rd1, %rd19;
	ld.global.u8 	%rs5, [%rd20];
	cvt.rn.f32.u16 	%f54, %rs5;
	fma.rn.f32 	%f55, %f52, %f54, %f50;
	fma.rn.f32 	%f56, %f53, %f54, %f51;
	ld.global.f32 	%f57, [%rd9+20];
	ld.global.f32 	%f58, [%rd10+20];
	add.s32 	%r57, %r37, 5;
	max.s32 	%r58, %r57, 0;
	min.s32 	%r59, %r58, %r5;
	add.s32 	%r60, %r59, %r10;
	cvt.s64.s32 	%rd21, %r60;
	add.s64 	%rd22, %rd1, %rd21;
	ld.global.u8 	%rs6, [%rd22];
	cvt.rn.f32.u16 	%f59, %rs6;
	fma.rn.f32 	%f60, %f57, %f59, %f55;
	fma.rn.f32 	%f61, %f58, %f59, %f56;
	ld.global.f32 	%f62, [%rd9+24];
	ld.global.f32 	%f63, [%rd10+24];
	add.s32 	%r61, %r37, 6;
	max.s32 	%r62, %r61, 0;
	min.s32 	%r63, %r62, %r5;
	add.s32 	%r64, %r63, %r10;
	cvt.s64.s32 	%rd23, %r64;
	add.s64 	%rd24, %rd1, %rd23;
	ld.global.u8 	%rs7, [%rd24];
	cvt.rn.f32.u16 	%f64, %rs7;
	fma.rn.f32 	%f65, %f62, %f64, %f60;
	fma.rn.f32 	%f66, %f63, %f64, %f61;
	ld.global.f32 	%f67, [%rd9+28];
	ld.global.f32 	%f68, [%rd10+28];
	add.s32 	%r65, %r37, 7;
	max.s32 	%r66, %r65, 0;
	min.s32 	%r67, %r66, %r5;
	add.s32 	%r68, %r67, %r10;
	cvt.s64.s32 	%rd25, %r68;
	add.s64 	%rd26, %rd1, %rd25;
	ld.global.u8 	%rs8, [%rd26];
	cvt.rn.f32.u16 	%f69, %rs8;
	fma.rn.f32 	%f120, %f67, %f69, %f65;
	fma.rn.f32 	%f121, %f68, %f69, %f66;
	add.s32 	%r107, %r107, 8;
	setp.ne.s32 	%p6, %r107, %r7;
	mov.u32 	%r109, %r7;
	@%p6 bra 	$L__BB1_5;
$L__BB1_6:
	setp.eq.s32 	%p7, %r6, 0;
	@%p7 bra 	$L__BB1_14;
	add.s32 	%r69, %r6, -1;
	setp.lt.u32 	%p8, %r69, 3;
	@%p8 bra 	$L__BB1_9;
	add.s32 	%r70, %r109, %r9;
	mul.wide.u32 	%rd27, %r70, 4;
	add.s64 	%rd28, %rd3, %rd27;
	ld.global.f32 	%f71, [%rd28];
	add.s64 	%rd29, %rd2, %rd27;
	ld.global.f32 	%f72, [%rd29];
	add.s32 	%r71, %r4, %r109;
	max.s32 	%r72, %r71, 0;
	min.s32 	%r73, %r72, %r5;
	add.s32 	%r74, %r73, %r10;
	cvt.s64.s32 	%rd30, %r74;
	add.s64 	%rd31, %rd1, %rd30;
	ld.global.u8 	%rs9, [%rd31];
	cvt.rn.f32.u16 	%f73, %rs9;
	fma.rn.f32 	%f74, %f71, %f73, %f120;
	fma.rn.f32 	%f75, %f72, %f73, %f121;
	cvt.u64.u32 	%rd32, %r9;
	cvt.u64.u32 	%rd33, %r109;
	add.s64 	%rd34, %rd33, %rd32;
	shl.b64 	%rd35, %rd34, 2;
	add.s64 	%rd36, %rd3, %rd35;
	ld.global.f32 	%f76, [%rd36+4];
	add.s64 	%rd37, %rd2, %rd35;
	ld.global.f32 	%f77, [%rd37+4];
	add.s32 	%r75, %r71, 1;
	max.s32 	%r76, %r75, 0;
	min.s32 	%r77, %r76, %r5;
	add.s32 	%r78, %r77, %r10;
	cvt.s64.s32 	%rd38, %r78;
	add.s64 	%rd39, %rd1, %rd38;
	ld.global.u8 	%rs10, [%rd39];
	cvt.rn.f32.u16 	%f78, %rs10;
	fma.rn.f32 	%f79, %f76, %f78, %f74;
	fma.rn.f32 	%f80, %f77, %f78, %f75;
	ld.global.f32 	%f81, [%rd36+8];
	ld.global.f32 	%f82, [%rd37+8];
	add.s32 	%r79, %r71, 2;
	max.s32 	%r80, %r79, 0;
	min.s32 	%r81, %r80, %r5;
	add.s32 	%r82, %r81, %r10;
	cvt.s64.s32 	%rd40, %r82;
	add.s64 	%rd41, %rd1, %rd40;
	ld.global.u8 	%rs11, [%rd41];
	cvt.rn.f32.u16 	%f83, %rs11;
	fma.rn.f32 	%f84, %f81, %f83, %f79;
	fma.rn.f32 	%f85, %f82, %f83, %f80;
	ld.global.f32 	%f86, [%rd36+12];
	ld.global.f32 	%f87, [%rd37+12];
	add.s32 	%r83, %r71, 3;
	max.s32 	%r84, %r83, 0;
	min.s32 	%r85, %r84, %r5;
	add.s32 	%r86, %r85, %r10;
	cvt.s64.s32 	%rd42, %r86;
	add.s64 	%rd43, %rd1, %rd42;
	ld.global.u8 	%rs12, [%rd43];
	cvt.rn.f32.u16 	%f88, %rs12;
	fma.rn.f32 	%f120, %f86, %f88, %f84;
	fma.rn.f32 	%f121, %f87, %f88, %f85;
	add.s32 	%r109, %r109, 4;
$L__BB1_9:
	and.b32  	%r87, %r21, 3;
	setp.eq.s32 	%p9, %r87, 0;
	@%p9 bra 	$L__BB1_14;
	setp.eq.s32 	%p10, %r87, 1;
	@%p10 bra 	$L__BB1_12;
	add.s32 	%r88, %r109, %r9;
	mul.wide.u32 	%rd44, %r88, 4;
	add.s64 	%rd45, %rd3, %rd44;
	ld.global.f32 	%f90, [%rd45];
	add.s64 	%rd46, %rd2, %rd44;
	ld.global.f32 	%f91, [%rd46];
	add.s32 	%r89, %r4, %r109;
	max.s32 	%r90, %r89, 0;
	min.s32 	%r91, %r90, %r5;
	add.s32 	%r92, %r91, %r10;
	cvt.s64.s32 	%rd47, %r92;
	add.s64 	%rd48, %rd1, %rd47;
	ld.global.u8 	%rs13, [%rd48];
	cvt.rn.f32.u16 	%f92, %rs13;
	fma.rn.f32 	%f93, %f90, %f92, %f120;
	fma.rn.f32 	%f94, %f91, %f92, %f121;
	cvt.u64.u32 	%rd49, %r9;
	cvt.u64.u32 	%rd50, %r109;
	add.s64 	%rd51, %rd50, %rd49;
	shl.b64 	%rd52, %rd51, 2;
	add.s64 	%rd53, %rd3, %rd52;
	ld.global.f32 	%f95, [%rd53+4];
	add.s64 	%rd54, %rd2, %rd52;
	ld.global.f32 	%f96, [%rd54+4];
	add.s32 	%r93, %r89, 1;
	max.s32 	%r94, %r93, 0;
	min.s32 	%r95, %r94, %r5;
	add.s32 	%r96, %r95, %r10;
	cvt.s64.s32 	%rd55, %r96;
	add.s64 	%rd56, %rd1, %rd55;
	ld.global.u8 	%rs14, [%rd56];
	cvt.rn.f32.u16 	%f97, %rs14;
	fma.rn.f32 	%f120, %f95, %f97, %f93;
	fma.rn.f32 	%f121, %f96, %f97, %f94;
	add.s32 	%r109, %r109, 2;
$L__BB1_12:
	and.b32  	%r97, %r21, 1;
	setp.eq.b32 	%p11, %r97, 1;
	not.pred 	%p12, %p11;
	@%p12 bra 	$L__BB1_14;
	add.s32 	%r98, %r109, %r9;
	mul.wide.u32 	%rd57, %r98, 4;
	add.s64 	%rd58, %rd3, %rd57;
	ld.global.f32 	%f98, [%rd58];
	add.s64 	%rd59, %rd2, %rd57;
	ld.global.f32 	%f99, [%rd59];
	add.s32 	%r99, %r4, %r109;
	max.s32 	%r100, %r99, 0;
	min.s32 	%r101, %r100, %r5;
	add.s32 	%r102, %r101, %r10;
	cvt.s64.s32 	%rd60, %r102;
	add.s64 	%rd61, %rd1, %rd60;
	ld.global.u8 	%rs15, [%rd61];
	cvt.rn.f32.u16 	%f100, %rs15;
	fma.rn.f32 	%f120, %f98, %f100, %f120;
	fma.rn.f32 	%f121, %f99, %f100, %f121;
$L__BB1_14:
	add.s32 	%r106, %r106, 1;
	setp.ne.s32 	%p13, %r106, %r21;
	@%p13 bra 	$L__BB1_3;
$L__BB1_15:
	ld.param.u64 	%rd65, [_Z20edgeDetectionKernel1PhiiPfS0_iS__param_6];
	abs.f32 	%f101, %f120;
	abs.f32 	%f102, %f121;
	add.f32 	%f103, %f101, %f102;
	cvt.rzi.u32.f32 	%r103, %f103;
	mad.lo.s32 	%r104, %r19, %r1, %r2;
	cvt.s64.s32 	%rd62, %r104;
	cvta.to.global.u64 	%rd63, %rd65;
	add.s64 	%rd64, %rd63, %rd62;
	st.global.u8 	[%rd64], %r103;
$L__BB1_16:
	ret;

}
	// .globl	_Z20edgeDetectionKernel2PhiiS_
.visible .entry _Z20edgeDetectionKernel2PhiiS_(
	.param .u64 .ptr .align 1 _Z20edgeDetectionKernel2PhiiS__param_0,
	.param .u32 _Z20edgeDetectionKernel2PhiiS__param_1,
	.param .u32 _Z20edgeDetectionKernel2PhiiS__param_2,
	.param .u64 .ptr .align 1 _Z20edgeDetectionKernel2PhiiS__param_3
)
{
	.reg .pred 	%p<4>;
	.reg .b16 	%rs<10>;
	.reg .b32 	%r<41>;
	.reg .b32 	%f<49>;
	.reg .b64 	%rd<25>;

	ld.param.u64 	%rd1, [_Z20edgeDetectionKernel2PhiiS__param_0];
	ld.param.u32 	%r3, [_Z20edgeDetectionKernel2PhiiS__param_1];
	ld.param.u32 	%r4, [_Z20edgeDetectionKernel2PhiiS__param_2];
	ld.param.u64 	%rd2, [_Z20edgeDetectionKernel2PhiiS__param_3];
	mov.u32 	%r5, %ctaid.y;
	mov.u32 	%r6, %ntid.y;
	mov.u32 	%r7, %tid.y;
	mad.lo.s32 	%r1, %r5, %r6, %r7;
	mov.u32 	%r8, %ctaid.x;
	mov.u32 	%r9, %ntid.x;
	mov.u32 	%r10, %tid.x;
	mad.lo.s32 	%r2, %r8, %r9, %r10;
	setp.ge.s32 	%p1, %r1, %r4;
	setp.ge.s32 	%p2, %r2, %r3;
	or.pred  	%p3, %p2, %p1;
	@%p3 bra 	$L__BB2_2;
	cvta.to.global.u64 	%rd3, %rd2;
	cvta.to.global.u64 	%rd4, %rd1;
	add.s32 	%r11, %r4, -1;
	add.s32 	%r12, %r3, -1;
	max.u32 	%r13, %r1, 1;
	add.s32 	%r14, %r13, -1;
	min.u32 	%r15, %r14, %r11;
	mul.lo.s32 	%r16, %r15, %r3;
	ld.const.f32 	%f1, [dc_filterX];
	ld.const.f32 	%f2, [dc_filterY];
	max.s32 	%r17, %r2, 1;
	add.s32 	%r18, %r17, -1;
	min.s32 	%r19, %r18, %r12;
	add.s32 	%r20, %r19, %r16;
	cvt.s64.s32 	%rd5, %r20;
	add.s64 	%rd6, %rd4, %rd5;
	ld.global.u8 	%rs1, [%rd6];
	cvt.rn.f32.u16 	%f3, %rs1;
	fma.rn.f32 	%f4, %f1, %f3, 0f00000000;
	fma.rn.f32 	%f5, %f2, %f3, 0f00000000;
	ld.const.f32 	%f6, [dc_filterX+4];
	ld.const.f32 	%f7, [dc_filterY+4];
	max.s32 	%r21, %r2, 0;
	min.s32 	%r22, %r21, %r12;
	add.s32 	%r23, %r22, %r16;
	cvt.s64.s32 	%rd7, %r23;
	add.s64 	%rd8, %rd4, %rd7;
	ld.global.u8 	%rs2, [%rd8];
	cvt.rn.f32.u16 	%f8, %rs2;
	fma.rn.f32 	%f9, %f6, %f8, %f4;
	fma.rn.f32 	%f10, %f7, %f8, %f5;
	ld.const.f32 	%f11, [dc_filterX+8];
	ld.const.f32 	%f12, [dc_filterY+8];
	max.s32 	%r24, %r2, -1;
	add.s32 	%r25, %r24, 1;
	min.s32 	%r26, %r25, %r12;
	add.s32 	%r27, %r26, %r16;
	cvt.s64.s32 	%rd9, %r27;
	add.s64 	%rd10, %rd4, %rd9;
	ld.global.u8 	%rs3, [%rd10];
	cvt.rn.f32.u16 	%f13, %rs3;
	fma.rn.f32 	%f14, %f11, %f13, %f9;
	fma.rn.f32 	%f15, %f12, %f13, %f10;
	min.u32 	%r28, %r1, %r11;
	mul.lo.s32 	%r29, %r28, %r3;
	ld.const.f32 	%f16, [dc_filterX+12];
	ld.const.f32 	%f17, [dc_filterY+12];
	add.s32 	%r30, %r19, %r29;
	cvt.s64.s32 	%rd11, %r30;
	add.s64 	%rd12, %rd4, %rd11;
	ld.global.u8 	%rs4, [%rd12];
	cvt.rn.f32.u16 	%f18, %rs4;
	fma.rn.f32 	%f19, %f16, %f18, %f14;
	fma.rn.f32 	%f20, %f17, %f18, %f15;
	ld.const.f32 	%f21, [dc_filterX+16];
	ld.const.f32 	%f22, [dc_filterY+16];
	add.s32 	%r31, %r22, %r29;
	cvt.s64.s32 	%rd13, %r31;
	add.s64 	%rd14, %rd4, %rd13;
	ld.global.u8 	%rs5, [%rd14];
	cvt.rn.f32.u16 	%f23, %rs5;
	fma.rn.f32 	%f24, %f21, %f23, %f19;
	fma.rn.f32 	%f25, %f22, %f23, %f20;
	ld.const.f32 	%f26, [dc_filterX+20];
	ld.const.f32 	%f27, [dc_filterY+20];
	add.s32 	%r32, %r26, %r29;
	cvt.s64.s32 	%rd15, %r32;
	add.s64 	%rd16, %rd4, %rd15;
	ld.global.u8 	%rs6, [%rd16];
	cvt.rn.f32.u16 	%f28, %rs6;
	fma.rn.f32 	%f29, %f26, %f28, %f24;
	fma.rn.f32 	%f30, %f27, %f28, %f25;
	add.s32 	%r33, %r1, 1;
	min.u32 	%r34, %r33, %r11;
	mul.lo.s32 	%r35, %r34, %r3;
	ld.const.f32 	%f31, [dc_filterX+24];
	ld.const.f32 	%f32, [dc_filterY+24];
	add.s32 	%r36, %r19, %r35;
	cvt.s64.s32 	%rd17, %r36;
	add.s64 	%rd18, %rd4, %rd17;
	ld.global.u8 	%rs7, [%rd18];
	cvt.rn.f32.u16 	%f33, %rs7;
	fma.rn.f32 	%f34, %f31, %f33, %f29;
	fma.rn.f32 	%f35, %f32, %f33, %f30;
	ld.const.f32 	%f36, [dc_filterX+28];
	ld.const.f32 	%f37, [dc_filterY+28];
	add.s32 	%r37, %r22, %r35;
	cvt.s64.s32 	%rd19, %r37;
	add.s64 	%rd20, %rd4, %rd19;
	ld.global.u8 	%rs8, [%rd20];
	cvt.rn.f32.u16 	%f38, %rs8;
	fma.rn.f32 	%f39, %f36, %f38, %f34;
	fma.rn.f32 	%f40, %f37, %f38, %f35;
	ld.const.f32 	%f41, [dc_filterX+32];
	ld.const.f32 	%f42, [dc_filterY+32];
	add.s32 	%r38, %r26, %r35;
	cvt.s64.s32 	%rd21, %r38;
	add.s64 	%rd22, %rd4, %rd21;
	ld.global.u8 	%rs9, [%rd22];
	cvt.rn.f32.u16 	%f43, %rs9;
	fma.rn.f32 	%f44, %f41, %f43, %f39;
	fma.rn.f32 	%f45, %f42, %f43, %f40;
	abs.f32 	%f46, %f44;
	abs.f32 	%f47, %f45;
	add.f32 	%f48, %f46, %f47;
	cvt.rzi.u32.f32 	%r39, %f48;
	mad.lo.s32 	%r40, %r3, %r1, %r2;
	cvt.s64.s32 	%rd23, %r40;
	add.s64 	%rd24, %rd3, %rd23;
	st.global.u8 	[%rd24], %r39;
$L__BB2_2:
	ret;

}
	// .globl	_Z27edgeDetectionKernelWithSmemPhiiS_
.visible .entry _Z27edgeDetectionKernelWithSmemPhiiS_(
	.param .u64 .ptr .align 1 _Z27edgeDetectionKernelWithSmemPhiiS__param_0,
	.param .u32 _Z27edgeDetectionKernelWithSmemPhiiS__param_1,
	.param .u32 _Z27edgeDetectionKernelWithSmemPhiiS__param_2,
	.param .u64 .ptr .align 1 _Z27edgeDetectionKernelWithSmemPhiiS__param_3
)
{
	.reg .pred 	%p<7>;
	.reg .b16 	%rs<11>;
	.reg .b32 	%r<51>;
	.reg .b32 	%f<54>;
	.reg .b64 	%rd<9>;

	ld.param.u64 	%rd2, [_Z27edgeDetectionKernelWithSmemPhiiS__param_0];
	ld.param.u32 	%r18, [_Z27edgeDetectionKernelWithSmemPhiiS__param_1];
	ld.param.u32 	%r19, [_Z27edgeDetectionKernelWithSmemPhiiS__param_2];
	ld.param.u64 	%rd3, [_Z27edgeDetectionKernelWithSmemPhiiS__param_3];
	mov.u32 	%r20, %ctaid.y;
	mov.u32 	%r21, %ntid.y;
	mul.lo.s32 	%r1, %r20, %r21;
	mov.u32 	%r2, %tid.y;
	add.s32 	%r3, %r1, %r2;
	mov.u32 	%r22, %ctaid.x;
	mov.u32 	%r4, %ntid.x;
	mul.lo.s32 	%r5, %r22, %r4;
	mov.u32 	%r23, %tid.x;
	add.s32 	%r6, %r5, %r23;
	add.s32 	%r7, %r4, 2;
	add.s32 	%r24, %r21, 2;
	mul.lo.s32 	%r25, %r7, %r24;
	cvt.rn.f32.u32 	%f1, %r25;
	mul.lo.s32 	%r26, %r4, %r21;
	cvt.rn.f32.u32 	%f2, %r26;
	div.rn.f32 	%f3, %f1, %f2;
	cvt.rpi.f32.f32 	%f4, %f3;
	cvt.rzi.s32.f32 	%r8, %f4;
	mad.lo.s32 	%r9, %r2, %r4, %r23;
	setp.lt.s32 	%p1, %r8, 1;
	@%p1 bra 	$L__BB3_4;
	add.s32 	%r10, %r19, -1;
	add.s32 	%r11, %r18, -1;
	mul.lo.s32 	%r12, %r8, %r9;
	add.s32 	%r13, %r5, -1;
	add.s32 	%r14, %r1, -1;
	cvta.to.global.u64 	%rd1, %rd2;
	mov.b32 	%r50, 0;
$L__BB3_2:
	add.s32 	%r16, %r50, %r12;
	cvt.rn.f32.s32 	%f5, %r16;
	setp.ge.f32 	%p2, %f5, %f1;
	@%p2 bra 	$L__BB3_4;
	div.u32 	%r28, %r16, %r7;
	add.s32 	%r29, %r14, %r28;
	mul.lo.s32 	%r30, %r28, %r7;
	sub.s32 	%r31, %r16, %r30;
	add.s32 	%r32, %r13, %r31;
	max.s32 	%r33, %r29, 0;
	min.s32 	%r34, %r33, %r10;
	max.s32 	%r35, %r32, 0;
	min.s32 	%r36, %r35, %r11;
	mad.lo.s32 	%r37, %r34, %r18, %r36;
	cvt.s64.s32 	%rd4, %r37;
	add.s64 	%rd5, %rd1, %rd4;
	ld.global.u8 	%rs1, [%rd5];
	mov.u32 	%r38, s_inPixels;
	add.s32 	%r39, %r38, %r16;
	st.shared.u8 	[%r39], %rs1;
	add.s32 	%r50, %r50, 1;
	setp.ne.s32 	%p3, %r50, %r8;
	@%p3 bra 	$L__BB3_2;
$L__BB3_4:
	bar.sync 	0;
	setp.ge.s32 	%p4, %r3, %r19;
	setp.ge.s32 	%p5, %r6, %r18;
	or.pred  	%p6, %p5, %p4;
	@%p6 bra 	$L__BB3_6;
	shl.b32 	%r40, %r2, 1;
	add.s32 	%r41, %r9, %r40;
	ld.const.f32 	%f6, [dc_filterX];
	ld.const.f32 	%f7, [dc_filterY];
	mov.u32 	%r42, s_inPixels;
	add.s32 	%r43, %r42, %r41;
	ld.shared.u8 	%rs2, [%r43];
	cvt.rn.f32.u16 	%f8, %rs2;
	fma.rn.f32 	%f9, %f6, %f8, 0f00000000;
	fma.rn.f32 	%f10, %f7, %f8, 0f00000000;
	ld.const.f32 	%f11, [dc_filterX+4];
	ld.const.f32 	%f12, [dc_filterY+4];
	ld.shared.u8 	%rs3, [%r43+1];
	cvt.rn.f32.u16 	%f13, %rs3;
	fma.rn.f32 	%f14, %f11, %f13, %f9;
	fma.rn.f32 	%f15, %f12, %f13, %f10;
	ld.const.f32 	%f16, [dc_filterX+8];
	ld.const.f32 	%f17, [dc_filterY+8];
	add.s32 	%r44, %r43, 2;
	ld.shared.u8 	%rs4, [%r43+2];
	cvt.rn.f32.u16 	%f18, %rs4;
	fma.rn.f32 	%f19, %f16, %f18, %f14;
	fma.rn.f32 	%f20, %f17, %f18, %f15;
	ld.const.f32 	%f21, [dc_filterX+12];
	ld.const.f32 	%f22, [dc_filterY+12];
	add.s32 	%r45, %r44, %r4;
	ld.shared.u8 	%rs5, [%r45];
	cvt.rn.f32.u16 	%f23, %rs5;
	fma.rn.f32 	%f24, %f21, %f23, %f19;
	fma.rn.f32 	%f25, %f22, %f23, %f20;
	ld.const.f32 	%f26, [dc_filterX+16];
	ld.const.f32 	%f27, [dc_filterY+16];
	ld.shared.u8 	%rs6, [%r45+1];
	cvt.rn.f32.u16 	%f28, %rs6;
	fma.rn.f32 	%f29, %f26, %f28, %f24;
	fma.rn.f32 	%f30, %f27, %f28, %f25;
	ld.const.f32 	%f31, [dc_filterX+20];
	ld.const.f32 	%f32, [dc_filterY+20];
	add.s32 	%r46, %r45, 2;
	ld.shared.u8 	%rs7, [%r45+2];
	cvt.rn.f32.u16 	%f33, %rs7;
	fma.rn.f32 	%f34, %f31, %f33, %f29;
	fma.rn.f32 	%f35, %f32, %f33, %f30;
	ld.const.f32 	%f36, [dc_filterX+24];
	ld.const.f32 	%f37, [dc_filterY+24];
	add.s32 	%r47, %r46, %r4;
	ld.shared.u8 	%rs8, [%r47];
	cvt.rn.f32.u16 	%f38, %rs8;
	fma.rn.f32 	%f39, %f36, %f38, %f34;
	fma.rn.f32 	%f40, %f37, %f38, %f35;
	ld.const.f32 	%f41, [dc_filterX+28];
	ld.const.f32 	%f42, [dc_filterY+28];
	ld.shared.u8 	%rs9, [%r47+1];
	cvt.rn.f32.u16 	%f43, %rs9;
	fma.rn.f32 	%f44, %f41, %f43, %f39;
	fma.rn.f32 	%f45, %f42, %f43, %f40;
	ld.const.f32 	%f46, [dc_filterX+32];
	ld.const.f32 	%f47, [dc_filterY+32];
	ld.shared.u8 	%rs10, [%r47+2];
	cvt.rn.f32.u16 	%f48, %rs10;
	fma.rn.f32 	%f49, %f46, %f48, %f44;
	fma.rn.f32 	%f50, %f47, %f48, %f45;
	abs.f32 	%f51, %f49;
	abs.f32 	%f52, %f50;
	add.f32 	%f53, %f51, %f52;
	cvt.rzi.u32.f32 	%r48, %f53;
	mad.lo.s32 	%r49, %r18, %r3, %r6;
	cvt.s64.s32 	%rd6, %r49;
	cvta.to.global.u64 	%rd7, %rd3;
	add.s64 	%rd8, %rd7, %rd6;
	st.global.u8 	[%rd8], %r48;
$L__BB3_6:
	ret;

}
	// .globl	_Z32computeMinimumEnergyOnRowKernel1PhiiiPjS0_
.visible .entry _Z32computeMinimumEnergyOnRowKernel1PhiiiPjS0_(
	.param .u64 .ptr .align 1 _Z32computeMinimumEnergyOnRowKernel1PhiiiPjS0__param_0,
	.param .u32 _Z32computeMinimumEnergyOnRowKernel1PhiiiPjS0__param_1,
	.param .u32 _Z32computeMinimumEnergyOnRowKernel1PhiiiPjS0__param_2,
	.param .u32 _Z32computeMinimumEnergyOnRowKernel1PhiiiPjS0__param_3,
	.param .u64 .ptr .align 1 _Z32computeMinimumEnergyOnRowKernel1PhiiiPjS0__param_4,
	.param .u64 .ptr .align 1 _Z32computeMinimumEnergyOnRowKernel1PhiiiPjS0__param_5
)
{
	.reg .pred 	%p<6>;
	.reg .b32 	%r<32>;
	.reg .b64 	%rd<20>;

	ld.param.u64 	%rd2, [_Z32computeMinimumEnergyOnRowKernel1PhiiiPjS0__param_0];
	ld.param.u32 	%r10, [_Z32computeMinimumEnergyOnRowKernel1PhiiiPjS0__param_1];
	ld.param.u32 	%r11, [_Z32computeMinimumEnergyOnRowKernel1PhiiiPjS0__param_3];
	ld.param.u64 	%rd4, [_Z32computeMinimumEnergyOnRowKernel1PhiiiPjS0__param_4];
	ld.param.u64 	%rd3, [_Z32computeMinimumEnergyOnRowKernel1PhiiiPjS0__param_5];
	cvta.to.global.u64 	%rd1, %rd4;
	mov.u32 	%r12, %ctaid.x;
	mov.u32 	%r13, %ntid.x;
	mov.u32 	%r14, %tid.x;
	mad.lo.s32 	%r1, %r12, %r13, %r14;
	setp.ge.s32 	%p1, %r1, %r10;
	@%p1 bra 	$L__BB4_7;
	setp.ne.s32 	%p2, %r1, 0;
	@%p2 bra 	$L__BB4_3;
	add.s32 	%r22, %r11, -1;
	mul.lo.s32 	%r31, %r22, %r10;
	add.s32 	%r30, %r31, 1;
	bra.uni 	$L__BB4_6;
$L__BB4_3:
	add.s32 	%r15, %r10, -1;
	setp.ne.s32 	%p3, %r1, %r15;
	@%p3 bra 	$L__BB4_5;
	add.s32 	%r21, %r11, -1;
	mad.lo.s32 	%r30, %r21, %r10, %r1;
	add.s32 	%r31, %r30, -1;
	bra.uni 	$L__BB4_6;
$L__BB4_5:
	add.s32 	%r16, %r11, -1;
	mad.lo.s32 	%r17, %r16, %r10, %r1;
	add.s32 	%r30, %r17, 1;
	mul.wide.s32 	%rd5, %r17, 4;
	add.s64 	%rd6, %rd1, %rd5;
	ld.global.u32 	%r18, [%rd6];
	ld.global.u32 	%r19, [%rd6+-4];
	setp.ge.u32 	%p4, %r18, %r19;
	selp.s32 	%r20, -1, 0, %p4;
	add.s32 	%r31, %r17, %r20;
$L__BB4_6:
	mul.wide.s32 	%rd7, %r30, 4;
	add.s64 	%rd8, %rd1, %rd7;
	ld.global.u32 	%r23, [%rd8];
	mul.wide.s32 	%rd9, %r31, 4;
	add.s64 	%rd10, %rd1, %rd9;
	ld.global.u32 	%r24, [%rd10];
	setp.lt.u32 	%p5, %r23, %r24;
	selp.b32 	%r25, %r30, %r31, %p5;
	mad.lo.s32 	%r26, %r11, %r10, %r1;
	cvt.s64.s32 	%rd11, %r26;
	cvta.to.global.u64 	%rd12, %rd2;
	add.s64 	%rd13, %rd12, %rd11;
	ld.global.u8 	%r27, [%rd13];
	mul.wide.s32 	%rd14, %r25, 4;
	add.s64 	%rd15, %rd1, %rd14;
	ld.global.u32 	%r28, [%rd15];
	add.s32 	%r29, %r28, %r27;
	mul.wide.s32 	%rd16, %r26, 4;
	add.s64 	%rd17, %rd1, %rd16;
	st.global.u32 	[%rd17], %r29;
	cvta.to.global.u64 	%rd18, %rd3;
	add.s64 	%rd19, %rd18, %rd16;
	st.global.u32 	[%rd19], %r25;
$L__BB4_7:
	ret;

}
	// .globl	_Z32computeMinimumEnergyOnRowKernel2PhiiiPjS0_
.visible .entry _Z32computeMinimumEnergyOnRowKernel2PhiiiPjS0_(
	.param .u64 .ptr .align 1 _Z32computeMinimumEnergyOnRowKernel2PhiiiPjS0__param_0,
	.param .u32 _Z32computeMinimumEnergyOnRowKernel2PhiiiPjS0__param_1,
	.param .u32 _Z32computeMinimumEnergyOnRowKernel2PhiiiPjS0__param_2,
	.param .u32 _Z32computeMinimumEnergyOnRowKernel2PhiiiPjS0__param_3,
	.param .u64 .ptr .align 1 _Z32computeMinimumEnergyOnRowKernel2PhiiiPjS0__param_4,
	.param .u64 .ptr .align 1 _Z32computeMinimumEnergyOnRowKernel2PhiiiPjS0__param_5
)
{
	.reg .pred 	%p<7>;
	.reg .b16 	%rs<2>;
	.reg .b32 	%r<35>;
	.reg .b64 	%rd<20>;

	ld.param.u64 	%rd2, [_Z32computeMinimumEnergyOnRowKernel2PhiiiPjS0__param_0];
	ld.param.u32 	%r11, [_Z32computeMinimumEnergyOnRowKernel2PhiiiPjS0__param_1];
	ld.param.u32 	%r12, [_Z32computeMinimumEnergyOnRowKernel2PhiiiPjS0__param_3];
	ld.param.u64 	%rd4, [_Z32computeMinimumEnergyOnRowKernel2PhiiiPjS0__param_4];
	ld.param.u64 	%rd3, [_Z32computeMinimumEnergyOnRowKernel2PhiiiPjS0__param_5];
	cvta.to.global.u64 	%rd1, %rd4;
	mov.u32 	%r13, %ctaid.x;
	mov.u32 	%r14, %ntid.x;
	mov.u32 	%r15, %tid.x;
	mad.lo.s32 	%r1, %r13, %r14, %r15;
	setp.ge.s32 	%p1, %r1, %r11;
	mov.u32 	%r16, s_inPixelsRow;
	add.s32 	%r2, %r16, %r1;
	@%p1 bra 	$L__BB5_2;
	cvta.to.global.u64 	%rd5, %rd2;
	mad.lo.s32 	%r17, %r12, %r11, %r1;
	cvt.s64.s32 	%rd6, %r17;
	add.s64 	%rd7, %rd5, %rd6;
	ld.global.u8 	%rs1, [%rd7];
	st.shared.u8 	[%r2], %rs1;
$L__BB5_2:
	setp.ge.s32 	%p2, %r1, %r11;
	bar.sync 	0;
	@%p2 bra 	$L__BB5_9;
	setp.ne.s32 	%p3, %r1, 0;
	@%p3 bra 	$L__BB5_5;
	add.s32 	%r25, %r12, -1;
	mul.lo.s32 	%r34, %r25, %r11;
	add.s32 	%r33, %r34, 1;
	bra.uni 	$L__BB5_8;
$L__BB5_5:
	add.s32 	%r18, %r11, -1;
	setp.ne.s32 	%p4, %r1, %r18;
	@%p4 bra 	$L__BB5_7;
	add.s32 	%r24, %r12, -1;
	mad.lo.s32 	%r33, %r24, %r11, %r1;
	add.s32 	%r34, %r33, -1;
	bra.uni 	$L__BB5_8;
$L__BB5_7:
	add.s32 	%r19, %r12, -1;
	mad.lo.s32 	%r20, %r19, %r11, %r1;
	add.s32 	%r33, %r20, 1;
	mul.wide.s32 	%rd8, %r20, 4;
	add.s64 	%rd9, %rd1, %rd8;
	ld.global.u32 	%r21, [%rd9];
	ld.global.u32 	%r22, [%rd9+-4];
	setp.ge.u32 	%p5, %r21, %r22;
	selp.s32 	%r23, -1, 0, %p5;
	add.s32 	%r34, %r20, %r23;
$L__BB5_8:
	mul.wide.s32 	%rd10, %r33, 4;
	add.s64 	%rd11, %rd1, %rd10;
	ld.global.u32 	%r26, [%rd11];
	mul.wide.s32 	%rd12, %r34, 4;
	add.s64 	%rd13, %rd1, %rd12;
	ld.global.u32 	%r27, [%rd13];
	setp.lt.u32 	%p6, %r26, %r27;
	selp.b32 	%r28, %r33, %r34, %p6;
	ld.shared.u8 	%r29, [%r2];
	mul.wide.s32 	%rd14, %r28, 4;
	add.s64 	%rd15, %rd1, %rd14;
	ld.global.u32 	%r30, [%rd15];
	add.s32 	%r31, %r30, %r29;
	mad.lo.s32 	%r32, %r12, %r11, %r1;
	mul.wide.s32 	%rd16, %r32, 4;
	add.s64 	%rd17, %rd1, %rd16;
	st.global.u32 	[%rd17], %r31;
	cvta.to.global.u64 	%rd18, %rd3;
	add.s64 	%rd19, %rd18, %rd16;
	st.global.u32 	[%rd19], %r28;
$L__BB5_9:
	ret;

}


// ===== COMPILED SASS (sm_100) =====

	.target	sm_100

	.elftype	@"ET_EXEC"


//--------------------- .note.nv.tkinfo           --------------------------
	.section	.note.nv.tkinfo,"",@"SHT_NOTE"
	.sectionflags	@"SHF_NOTE_NV_TKINFO"
	.tkinfo
        /*0018*/ 	.word	0x00000002
        /*0030*/ 	.string	""
        /*0030*/ 	.string	"ptxas"
        /*0030*/ 	.string	"Cuda compilation tools, release 13.0, V13.0.88"
        /*0030*/ 	.string	"Build cuda_13.0.r13.0/compiler.36424714_0"
        /*0030*/ 	.string	"-arch sm_100 -m 64 "



//--------------------- .note.nv.cuinfo           --------------------------
	.section	.note.nv.cuinfo,"",@"SHT_NOTE"
	.sectionflags	@"SHF_NOTE_NV_CUINFO"
        /*0018*/ 	.short	0x0002
        /*001a*/ 	.short	0x0064
        /*001c*/ 	.short	0x0082
	.zero		2


//--------------------- .nv.info                  --------------------------
	.section	.nv.info,"",@"SHT_CUDA_INFO"
	.align	4


	//----- nvinfo : EIATTR_REGCOUNT
	.align		4
        /*0000*/ 	.byte	0x04, 0x2f
        /*0002*/ 	.short	(.L_3 - .L_2)
	.align		4
.L_2:
        /*0004*/ 	.word	index@(_Z24convertToGrayscaleKernelP6uchar3iiPh)
        /*0008*/ 	.word	0x0000000c


	//----- nvinfo : EIATTR_FRAME_SIZE
	.align		4
.L_3:
        /*000c*/ 	.byte	0x04, 0x11
        /*000e*/ 	.short	(.L_5 - .L_4)
	.align		4
.L_4:
        /*0010*/ 	.word	index@(_Z24convertToGrayscaleKernelP6uchar3iiPh)
        /*0014*/ 	.word	0x00000000


	//----- nvinfo : EIATTR_REGCOUNT
	.align		4
.L_5:
        /*0018*/ 	.byte	0x04, 0x2f
        /*001a*/ 	.short	(.L_7 - .L_6)
	.align		4
.L_6:
        /*001c*/ 	.word	index@(_Z20edgeDetectionKernel1PhiiPfS0_iS_)
        /*0020*/ 	.word	0x00000020


	//----- nvinfo : EIATTR_FRAME_SIZE
	.align		4
.L_7:
        /*0024*/ 	.byte	0x04, 0x11
        /*0026*/ 	.short	(.L_9 - .L_8)
	.align		4
.L_8:
        /*0028*/ 	.word	index@(_Z20edgeDetectionKernel1PhiiPfS0_iS_)
        /*002c*/ 	.word	0x00000000


	//----- nvinfo : EIATTR_REGCOUNT
	.align		4
.L_9:
        /*0030*/ 	.byte	0x04, 0x2f
        /*0032*/ 	.short	(.L_11 - .L_10)
	.align		4
.L_10:
        /*0034*/ 	.word	index@(_Z20edgeDetectionKernel2PhiiS_)
        /*0038*/ 	.word	0x00000019


	//----- nvinfo : EIATTR_FRAME_SIZE
	.align		4
.L_11:
        /*003c*/ 	.byte	0x04, 0x11
        /*003e*/ 	.short	(.L_13 - .L_12)
	.align		4
.L_12:
        /*0040*/ 	.word	index@(_Z20edgeDetectionKernel2PhiiS_)
        /*0044*/ 	.word	0x00000000


	//----- nvinfo : EIATTR_REGCOUNT
	.align		4
.L_13:
        /*0048*/ 	.byte	0x04, 0x2f
        /*004a*/ 	.short	(.L_15 - .L_14)
	.align		4
.L_14:
        /*004c*/ 	.word	index@(_Z27edgeDetectionKernelWithSmemPhiiS_)
        /*0050*/ 	.word	0x00000013


	//----- nvinfo : EIATTR_FRAME_SIZE
	.align		4
.L_15:
        /*0054*/ 	.byte	0x04, 0x11
        /*0056*/ 	.short	(.L_17 - .L_16)
	.align		4
.L_16:
        /*0058*/ 	.word	index@($__internal_0_$__cuda_sm3x_div_rn_noftz_f32_slowpath)
        /*005c*/ 	.word	0x00000000


	//----- nvinfo : EIATTR_FRAME_SIZE
	.align		4
.L_17:
        /*0060*/ 	.byte	0x04, 0x11
        /*0062*/ 	.short	(.L_19 - .L_18)
	.align		4
.L_18:
        /*0064*/ 	.word	index@(_Z27edgeDetectionKernelWithSmemPhiiS_)
        /*0068*/ 	.word	0x00000000


	//----- nvinfo : EIATTR_REGCOUNT
	.align		4
.L_19:
        /*006c*/ 	.byte	0x04, 0x2f
        /*006e*/ 	.short	(.L_21 - .L_20)
	.align		4
.L_20:
        /*0070*/ 	.word	index@(_Z32computeMinimumEnergyOnRowKernel1PhiiiPjS0_)
        /*0074*/ 	.word	0x00000012


	//----- nvinfo : EIATTR_FRAME_SIZE
	.align		4
.L_21:
        /*0078*/ 	.byte	0x04, 0x11
        /*007a*/ 	.short	(.L_23 - .L_22)
	.align		4
.L_22:
        /*007c*/ 	.word	index@(_Z32computeMinimumEnergyOnRowKernel1PhiiiPjS0_)
        /*0080*/ 	.word	0x00000000


	//----- nvinfo : EIATTR_REGCOUNT
	.align		4
.L_23:
        /*0084*/ 	.byte	0x04, 0x2f
        /*0086*/ 	.short	(.L_25 - .L_24)
	.align		4
.L_24:
        /*0088*/ 	.word	index@(_Z32computeMinimumEnergyOnRowKernel2PhiiiPjS0_)
        /*008c*/ 	.word	0x00000014


	//----- nvinfo : EIATTR_FRAME_SIZE
	.align		4
.L_25:
        /*0090*/ 	.byte	0x04, 0x11
        /*0092*/ 	.short	(.L_27 - .L_26)
	.align		4
.L_26:
        /*0094*/ 	.word	index@(_Z32computeMinimumEnergyOnRowKernel2PhiiiPjS0_)
        /*0098*/ 	.word	0x00000000


	//----- nvinfo : EIATTR_MIN_STACK_SIZE
	.align		4
.L_27:
        /*009c*/ 	.byte	0x04, 0x12
        /*009e*/ 	.short	(.L_29 - .L_28)
	.align		4
.L_28:
        /*00a0*/ 	.word	index@(_Z32computeMinimumEnergyOnRowKernel2PhiiiPjS0_)
        /*00a4*/ 	.word	0x00000000


	//----- nvinfo : EIATTR_MIN_STACK_SIZE
	.align		4
.L_29:
        /*00a8*/ 	.byte	0x04, 0x12
        /*00aa*/ 	.short	(.L_31 - .L_30)
	.align		4
.L_30:
        /*00ac*/ 	.word	index@(_Z32computeMinimumEnergyOnRowKernel1PhiiiPjS0_)
        /*00b0*/ 	.word	0x00000000


	//----- nvinfo : EIATTR_MIN_STACK_SIZE
	.align		4
.L_31:
        /*00b4*/ 	.byte	0x04, 0x12
        /*00b6*/ 	.short	(.L_33 - .L_32)
	.align		4
.L_32:
        /*00b8*/ 	.word	index@(_Z27edgeDetectionKernelWithSmemPhiiS_)
        /*00bc*/ 	.word	0x00000000


	//----- nvinfo : EIATTR_MIN_STACK_SIZE
	.align		4
.L_33:
        /*00c0*/ 	.byte	0x04, 0x12
        /*00c2*/ 	.short	(.L_35 - .L_34)
	.align		4
.L_34:
        /*00c4*/ 	.word	index@(_Z20edgeDetectionKernel2PhiiS_)
        /*00c8*/ 	.word	0x00000000


	//----- nvinfo : EIATTR_MIN_STACK_SIZE
	.align		4
.L_35:
        /*00cc*/ 	.byte	0x04, 0x12
        /*00ce*/ 	.short	(.L_37 - .L_36)
	.align		4
.L_36:
        /*00d0*/ 	.word	index@(_Z20edgeDetectionKernel1PhiiPfS0_iS_)
        /*00d4*/ 	.word	0x00000000


	//----- nvinfo : EIATTR_MIN_STACK_SIZE
	.align		4
.L_37:
        /*00d8*/ 	.byte	0x04, 0x12
        /*00da*/ 	.short	(.L_39 - .L_38)
	.align		4
.L_38:
        /*00dc*/ 	.word	index@(_Z24convertToGrayscaleKernelP6uchar3iiPh)
        /*00e0*/ 	.word	0x00000000
.L_39:


//--------------------- .nv.compat                --------------------------
	.section	.nv.compat,"",@"SHT_CUDA_COMPAT_INFO"
	.align	4
        /*0000*/ 	.byte	0x02, 0x09, 0x00, 0x00, 0x02, 0x02, 0x01, 0x00, 0x02, 0x05, 0x05, 0x00, 0x03, 0x07, 0x01, 0x01
        /*0010*/ 	.byte	0x02, 0x03, 0x00, 0x00, 0x02, 0x06, 0x01, 0x00, 0x04, 0x0b, 0x08, 0x00, 0x01, 0x00, 0x00, 0x00
        /*0020*/ 	.byte	0x00, 0x00, 0x00, 0x00


//--------------------- .nv.info._Z32computeMinimumEnergyOnRowKernel2PhiiiPjS0_ --------------------------
	.section	.nv.info._Z32computeMinimumEnergyOnRowKernel2PhiiiPjS0_,"",@"SHT_CUDA_INFO"
	.sectionflags	@""
	.align	4


	//----- nvinfo : EIATTR_CUDA_API_VERSION
	.align		4
        /*0000*/ 	.byte	0x04, 0x37
        /*0002*/ 	.short	(.L_41 - .L_40)
.L_40:
        /*0004*/ 	.word	0x00000082


	//----- nvinfo : EIATTR_KPARAM_INFO
	.align		4
.L_41:
        /*0008*/ 	.byte	0x04, 0x17
        /*000a*/ 	.short	(.L_43 - .L_42)
.L_42:
        /*000c*/ 	.word	0x00000000
        /*0010*/ 	.short	0x0005
        /*0012*/ 	.short	0x0020
        /*0014*/ 	.byte	0x00, 0xf5, 0x21, 0x00


	//----- nvinfo : EIATTR_KPARAM_INFO
	.align		4
.L_43:
        /*0018*/ 	.byte	0x04, 0x17
        /*001a*/ 	.short	(.L_45 - .L_44)
.L_44:
        /*001c*/ 	.word	0x00000000
        /*0020*/ 	.short	0x0004
        /*0022*/ 	.short	0x0018
        /*0024*/ 	.byte	0x00, 0xf5, 0x21, 0x00


	//----- nvinfo : EIATTR_KPARAM_INFO
	.align		4
.L_45:
        /*0028*/ 	.byte	0x04, 0x17
        /*002a*/ 	.short	(.L_47 - .L_46)
.L_46:
        /*002c*/ 	.word	0x00000000
        /*0030*/ 	.short	0x0003
        /*0032*/ 	.short	0x0010
        /*0034*/ 	.byte	0x00, 0xf0, 0x11, 0x00


	//----- nvinfo : EIATTR_KPARAM_INFO
	.align		4
.L_47:
        /*0038*/ 	.byte	0x04, 0x17
        /*003a*/ 	.short	(.L_49 - .L_48)
.L_48:
        /*003c*/ 	.word	0x00000000
        /*0040*/ 	.short	0x0002
        /*0042*/ 	.short	0x000c
        /*0044*/ 	.byte	0x00, 0xf0, 0x11, 0x00


	//----- nvinfo : EIATTR_KPARAM_INFO
	.align		4
.L_49:
        /*0048*/ 	.byte	0x04, 0x17
        /*004a*/ 	.short	(.L_51 - .L_50)
.L_50:
        /*004c*/ 	.word	0x00000000
        /*0050*/ 	.short	0x0001
        /*0052*/ 	.short	0x0008
        /*0054*/ 	.byte	0x00, 0xf0, 0x11, 0x00


	//----- nvinfo : EIATTR_KPARAM_INFO
	.align		4
.L_51:
        /*0058*/ 	.byte	0x04, 0x17
        /*005a*/ 	.short	(.L_53 - .L_52)
.L_52:
        /*005c*/ 	.word	0x00000000
        /*0060*/ 	.short	0x0000
        /*0062*/ 	.short	0x0000
        /*0064*/ 	.byte	0x00, 0xf5, 0x21, 0x00


	//----- nvinfo : EIATTR_SPARSE_MMA_MASK
	.align		4
.L_53:
        /*0068*/ 	.byte	0x03, 0x50
        /*006a*/ 	.short	0x0000


	//----- nvinfo : EIATTR_MAXREG_COUNT
	.align		4
        /*006c*/ 	.byte	0x03, 0x1b
        /*006e*/ 	.short	0x00ff


	//----- nvinfo : EIATTR_NUM_BARRIERS
	.align		4
        /*0070*/ 	.byte	0x02, 0x4c
        /*0072*/ 	.byte	0x01
	.zero		1


	//----- nvinfo : EIATTR_MERCURY_ISA_VERSION
	.align		4
        /*0074*/ 	.byte	0x03, 0x5f
        /*0076*/ 	.short	0x0101


	//----- nvinfo : EIATTR_VRC_CTA_INIT_COUNT
	.align		4
        /*0078*/ 	.byte	0x02, 0x4a
	.zero		1
	.zero		1


	//----- nvinfo : EIATTR_EXIT_INSTR_OFFSETS
	.align		4
        /*007c*/ 	.byte	0x04, 0x1c
        /*007e*/ 	.short	(.L_55 - .L_54)


	//   ....[0]....
.L_54:
        /*0080*/ 	.word	0x00000130


	//   ....[1]....
        /*0084*/ 	.word	0x000003b0


	//----- nvinfo : EIATTR_CRS_STACK_SIZE
	.align		4
.L_55:
        /*0088*/ 	.byte	0x04, 0x1e
        /*008a*/ 	.short	(.L_57 - .L_56)
.L_56:
        /*008c*/ 	.word	0x00000000


	//----- nvinfo : EIATTR_CBANK_PARAM_SIZE
	.align		4
.L_57:
        /*0090*/ 	.byte	0x03, 0x19
        /*0092*/ 	.short	0x0028


	//----- nvinfo : EIATTR_PARAM_CBANK
	.align		4
        /*0094*/ 	.byte	0x04, 0x0a
        /*0096*/ 	.short	(.L_59 - .L_58)
	.align		4
.L_58:
        /*0098*/ 	.word	index@(.nv.constant0._Z32computeMinimumEnergyOnRowKernel2PhiiiPjS0_)
        /*009c*/ 	.short	0x0380
        /*009e*/ 	.short	0x0028


	//----- nvinfo : EIATTR_SW_WAR
	.align		4
.L_59:
        /*00a0*/ 	.byte	0x04, 0x36
        /*00a2*/ 	.short	(.L_61 - .L_60)
.L_60:
        /*00a4*/ 	.word	0x00000008
.L_61:


//--------------------- .nv.info._Z32computeMinimumEnergyOnRowKernel1PhiiiPjS0_ --------------------------
	.section	.nv.info._Z32computeMinimumEnergyOnRowKernel1PhiiiPjS0_,"",@"SHT_CUDA_INFO"
	.sectionflags	@""
	.align	4


	//----- nvinfo : EIATTR_CUDA_API_VERSION
	.align		4
        /*0000*/ 	.byte	0x04, 0x37
        /*0002*/ 	.short	(.L_63 - .L_62)
.L_62:
        /*0004*/ 	.word	0x00000082


	//----- nvinfo : EIATTR_KPARAM_INFO
	.align		4
.L_63:
        /*0008*/ 	.byte	0x04, 0x17
        /*000a*/ 	.short	(.L_65 - .L_64)
.L_64:
        /*000c*/ 	.word	0x00000000
        /*0010*/ 	.short	0x0005
        /*0012*/ 	.short	0x0020
        /*0014*/ 	.byte	0x00, 0xf5, 0x21, 0x00


	//----- nvinfo : EIATTR_KPARAM_INFO
	.align		4
.L_65:
        /*0018*/ 	.byte	0x04, 0x17
        /*001a*/ 	.short	(.L_67 - .L_66)
.L_66:
        /*001c*/ 	.word	0x00000000
        /*0020*/ 	.short	0x0004
        /*0022*/ 	.short	0x0018
        /*0024*/ 	.byte	0x00, 0xf5, 0x21, 0x00


	//----- nvinfo : EIATTR_KPARAM_INFO
	.align		4
.L_67:
        /*0028*/ 	.byte	0x04, 0x17
        /*002a*/ 	.short	(.L_69 - .L_68)
.L_68:
        /*002c*/ 	.word	0x00000000
        /*0030*/ 	.short	0x0003
        /*0032*/ 	.short	0x0010
        /*0034*/ 	.byte	0x00, 0xf0, 0x11, 0x00


	//----- nvinfo : EIATTR_KPARAM_INFO
	.align		4
.L_69:
        /*0038*/ 	.byte	0x04, 0x17
        /*003a*/ 	.short	(.L_71 - .L_70)
.L_70:
        /*003c*/ 	.word	0x00000000
        /*0040*/ 	.short	0x0002
        /*0042*/ 	.short	0x000c
        /*0044*/ 	.byte	0x00, 0xf0, 0x11, 0x00


	//----- nvinfo : EIATTR_KPARAM_INFO
	.align		4
.L_71:
        /*0048*/ 	.byte	0x04, 0x17
        /*004a*/ 	.short	(.L_73 - .L_72)
.L_72:
        /*004c*/ 	.word	0x00000000
        /*0050*/ 	.short	0x0001
        /*0052*/ 	.short	0x0008
        /*0054*/ 	.byte	0x00, 0xf0, 0x11, 0x00


	//----- nvinfo : EIATTR_KPARAM_INFO
	.align		4
.L_73:
        /*0058*/ 	.byte	0x04, 0x17
        /*005a*/ 	.short	(.L_75 - .L_74)
.L_74:
        /*005c*/ 	.word	0x00000000
        /*0060*/ 	.short	0x0000
        /*0062*/ 	.short	0x0000
        /*0064*/ 	.byte	0x00, 0xf5, 0x21, 0x00


	//----- nvinfo : EIATTR_SPARSE_MMA_MASK
	.align		4
.L_75:
        /*0068*/ 	.byte	0x03, 0x50
        /*006a*/ 	.short	0x0000


	//----- nvinfo : EIATTR_MAXREG_COUNT
	.align		4
        /*006c*/ 	.byte	0x03, 0x1b
        /*006e*/ 	.short	0x00ff


	//----- nvinfo : EIATTR_MERCURY_ISA_VERSION
	.align		4
        /*0070*/ 	.byte	0x03, 0x5f
        /*0072*/ 	.short	0x0101


	//----- nvinfo : EIATTR_VRC_CTA_INIT_COUNT
	.align		4
        /*0074*/ 	.byte	0x02, 0x4a
	.zero		1
	.zero		1


	//----- nvinfo : EIATTR_EXIT_INSTR_OFFSETS
	.align		4
        /*0078*/ 	.byte	0x04, 0x1c
        /*007a*/ 	.short	(.L_77 - .L_76)


	//   ....[0]....
.L_76:
        /*007c*/ 	.word	0x00000070


	//   ....[1]....
        /*0080*/ 	.word	0x00000330


	//----- nvinfo : EIATTR_CRS_STACK_SIZE
	.align		4
.L_77:
        /*0084*/ 	.byte	0x04, 0x1e
        /*0086*/ 	.short	(.L_79 - .L_78)
.L_78:
        /*0088*/ 	.word	0x00000000


	//----- nvinfo : EIATTR_CBANK_PARAM_SIZE
	.align		4
.L_79:
        /*008c*/ 	.byte	0x03, 0x19
        /*008e*/ 	.short	0x0028


	//----- nvinfo : EIATTR_PARAM_CBANK
	.align		4
        /*0090*/ 	.byte	0x04, 0x0a
        /*0092*/ 	.short	(.L_81 - .L_80)
	.align		4
.L_80:
        /*0094*/ 	.word	index@(.nv.constant0._Z32computeMinimumEnergyOnRowKernel1PhiiiPjS0_)
        /*0098*/ 	.short	0x0380
        /*009a*/ 	.short	0x0028


	//----- nvinfo : EIATTR_SW_WAR
	.align		4
.L_81:
        /*009c*/ 	.byte	0x04, 0x36
        /*009e*/ 	.short	(.L_83 - .L_82)
.L_82:
        /*00a0*/ 	.word	0x00000008
.L_83:


//--------------------- .nv.info._Z27edgeDetectionKernelWithSmemPhiiS_ --------------------------
	.section	.nv.info._Z27edgeDetectionKernelWithSmemPhiiS_,"",@"SHT_CUDA_INFO"
	.sectionflags	@""
	.align	4


	//----- nvinfo : EIATTR_CUDA_API_VERSION
	.align		4
        /*0000*/ 	.byte	0x04, 0x37
        /*0002*/ 	.short	(.L_85 - .L_84)
.L_84:
        /*0004*/ 	.word	0x00000082


	//----- nvinfo : EIATTR_KPARAM_INFO
	.align		4
.L_85:
        /*0008*/ 	.byte	0x04, 0x17
        /*000a*/ 	.short	(.L_87 - .L_86)
.L_86:
        /*000c*/ 	.word	0x00000000
        /*0010*/ 	.short	0x0003
        /*0012*/ 	.short	0x0010
        /*0014*/ 	.byte	0x00, 0xf5, 0x21, 0x00


	//----- nvinfo : EIATTR_KPARAM_INFO
	.align		4
.L_87:
        /*0018*/ 	.byte	0x04, 0x17
        /*001a*/ 	.short	(.L_89 - .L_88)
.L_88:
        /*001c*/ 	.word	0x00000000
        /*0020*/ 	.short	0x0002
        /*0022*/ 	.short	0x000c
        /*0024*/ 	.byte	0x00, 0xf0, 0x11, 0x00


	//----- nvinfo : EIATTR_KPARAM_INFO
	.align		4
.L_89:
        /*0028*/ 	.byte	0x04, 0x17
        /*002a*/ 	.short	(.L_91 - .L_90)
.L_90:
        /*002c*/ 	.word	0x00000000
        /*0030*/ 	.short	0x0001
        /*0032*/ 	.short	0x0008
        /*0034*/ 	.byte	0x00, 0xf0, 0x11, 0x00


	//----- nvinfo : EIATTR_KPARAM_INFO
	.align		4
.L_91:
        /*0038*/ 	.byte	0x04, 0x17
        /*003a*/ 	.short	(.L_93 - .L_92)
.L_92:
        /*003c*/ 	.word	0x00000000
        /*0040*/ 	.short	0x0000
        /*0042*/ 	.short	0x0000
        /*0044*/ 	.byte	0x00, 0xf5, 0x21, 0x00


	//----- nvinfo : EIATTR_SPARSE_MMA_MASK
	.align		4
.L_93:
        /*0048*/ 	.byte	0x03, 0x50
        /*004a*/ 	.short	0x0000


	//----- nvinfo : EIATTR_MAXREG_COUNT
	.align		4
        /*004c*/ 	.byte	0x03, 0x1b
        /*004e*/ 	.short	0x00ff


	//----- nvinfo : EIATTR_NUM_BARRIERS
	.align		4
        /*0050*/ 	.byte	0x02, 0x4c
        /*0052*/ 	.byte	0x01
	.zero		1


	//----- nvinfo : EIATTR_MERCURY_ISA_VERSION
	.align		4
        /*0054*/ 	.byte	0x03, 0x5f
        /*0056*/ 	.short	0x0101


	//----- nvinfo : EIATTR_VRC_CTA_INIT_COUNT
	.align		4
        /*0058*/ 	.byte	0x02, 0x4a
	.zero		1
	.zero		1


	//----- nvinfo : EIATTR_EXIT_INSTR_OFFSETS
	.align		4
        /*005c*/ 	.byte	0x04, 0x1c
        /*005e*/ 	.short	(.L_95 - .L_94)


	//   ....[0]....
.L_94:
        /*0060*/ 	.word	0x00000570


	//   ....[1]....
        /*0064*/ 	.word	0x000008e0


	//----- nvinfo : EIATTR_CRS_STACK_SIZE
	.align		4
.L_95:
        /*0068*/ 	.byte	0x04, 0x1e
        /*006a*/ 	.short	(.L_97 - .L_96)
.L_96:
        /*006c*/ 	.word	0x00000000


	//----- nvinfo : EIATTR_CBANK_PARAM_SIZE
	.align		4
.L_97:
        /*0070*/ 	.byte	0x03, 0x19
        /*0072*/ 	.short	0x0018


	//----- nvinfo : EIATTR_PARAM_CBANK
	.align		4
        /*0074*/ 	.byte	0x04, 0x0a
        /*0076*/ 	.short	(.L_99 - .L_98)
	.align		4
.L_98:
        /*0078*/ 	.word	index@(.nv.constant0._Z27edgeDetectionKernelWithSmemPhiiS_)
        /*007c*/ 	.short	0x0380
        /*007e*/ 	.short	0x0018


	//----- nvinfo : EIATTR_SW_WAR
	.align		4
.L_99:
        /*0080*/ 	.byte	0x04, 0x36
        /*0082*/ 	.short	(.L_101 - .L_100)
.L_100:
        /*0084*/ 	.word	0x00000008
.L_101:


//--------------------- .nv.info._Z20edgeDetectionKernel2PhiiS_ --------------------------
	.section	.nv.info._Z20edgeDetectionKernel2PhiiS_,"",@"SHT_CUDA_INFO"
	.sectionflags	@""
	.align	4


	//----- nvinfo : EIATTR_CUDA_API_VERSION
	.align		4
        /*0000*/ 	.byte	0x04, 0x37
        /*0002*/ 	.short	(.L_103 - .L_102)
.L_102:
        /*0004*/ 	.word	0x00000082


	//----- nvinfo : EIATTR_KPARAM_INFO
	.align		4
.L_103:
        /*0008*/ 	.byte	0x04, 0x17
        /*000a*/ 	.short	(.L_105 - .L_104)
.L_104:
        /*000c*/ 	.word	0x00000000
        /*0010*/ 	.short	0x0003
        /*0012*/ 	.short	0x0010
        /*0014*/ 	.byte	0x00, 0xf5, 0x21, 0x00


	//----- nvinfo : EIATTR_KPARAM_INFO
	.align		4
.L_105:
        /*0018*/ 	.byte	0x04, 0x17
        /*001a*/ 	.short	(.L_107 - .L_106)
.L_106:
        /*001c*/ 	.word	0x00000000
        /*0020*/ 	.short	0x0002
        /*0022*/ 	.short	0x000c
        /*0024*/ 	.byte	0x00, 0xf0, 0x11, 0x00


	//----- nvinfo : EIATTR_KPARAM_INFO
	.align		4
.L_107:
        /*0028*/ 	.byte	0x04, 0x17
        /*002a*/ 	.short	(.L_109 - .L_108)
.L_108:
        /*002c*/ 	.word	0x00000000
        /*0030*/ 	.short	0x0001
        /*0032*/ 	.short	0x0008
        /*0034*/ 	.byte	0x00, 0xf0, 0x11, 0x00


	//----- nvinfo : EIATTR_KPARAM_INFO
	.align		4
.L_109:
        /*0038*/ 	.byte	0x04, 0x17
        /*003a*/ 	.short	(.L_111 - .L_110)
.L_110:
        /*003c*/ 	.word	0x00000000
        /*0040*/ 	.short	0x0000
        /*0042*/ 	.short	0x0000
        /*0044*/ 	.byte	0x00, 0xf5, 0x21, 0x00


	//----- nvinfo : EIATTR_SPARSE_MMA_MASK
	.align		4
.L_111:
        /*0048*/ 	.byte	0x03, 0x50
        /*004a*/ 	.short	0x0000


	//----- nvinfo : EIATTR_MAXREG_COUNT
	.align		4
        /*004c*/ 	.byte	0x03, 0x1b
        /*004e*/ 	.short	0x00ff


	//----- nvinfo : EIATTR_MERCURY_ISA_VERSION
	.align		4
        /*0050*/ 	.byte	0x03, 0x5f
        /*0052*/ 	.short	0x0101


	//----- nvinfo : EIATTR_VRC_CTA_INIT_COUNT
	.align		4
        /*0054*/ 	.byte	0x02, 0x4a
	.zero		1
	.zero		1


	//----- nvinfo : EIATTR_EXIT_INSTR_OFFSETS
	.align		4
        /*0058*/ 	.byte	0x04, 0x1c
        /*005a*/ 	.short	(.L_113 - .L_112)


	//   ....[0]....
.L_112:
        /*005c*/ 	.word	0x000000c0


	//   ....[1]....
        /*0060*/ 	.word	0x00000660


	//----- nvinfo : EIATTR_CBANK_PARAM_SIZE
	.align		4
.L_113:
        /*0064*/ 	.byte	0x03, 0x19
        /*0066*/ 	.short	0x0018


	//----- nvinfo : EIATTR_PARAM_CBANK
	.align		4
        /*0068*/ 	.byte	0x04, 0x0a
        /*006a*/ 	.short	(.L_115 - .L_114)
	.align		4
.L_114:
        /*006c*/ 	.word	index@(.nv.constant0._Z20edgeDetectionKernel2PhiiS_)
        /*0070*/ 	.short	0x0380
        /*0072*/ 	.short	0x0018


	//----- nvinfo : EIATTR_SW_WAR
	.align		4
.L_115:
        /*0074*/ 	.byte	0x04, 0x36
        /*0076*/ 	.short	(.L_117 - .L_116)
.L_116:
        /*0078*/ 	.word	0x00000008
.L_117:


//--------------------- .nv.info._Z20edgeDetectionKernel1PhiiPfS0_iS_ --------------------------
	.section	.nv.info._Z20edgeDetectionKernel1PhiiPfS0_iS_,"",@"SHT_CUDA_INFO"
	.sectionflags	@""
	.align	4


	//----- nvinfo : EIATTR_CUDA_API_VERSION
	.align		4
        /*0000*/ 	.byte	0x04, 0x37
        /*0002*/ 	.short	(.L_119 - .L_118)
.L_118:
        /*0004*/ 	.word	0x00000082


	//----- nvinfo : EIATTR_KPARAM_INFO
	.align		4
.L_119:
        /*0008*/ 	.byte	0x04, 0x17
        /*000a*/ 	.short	(.L_121 - .L_120)
.L_120:
        /*000c*/ 	.word	0x00000000
        /*0010*/ 	.short	0x0006
        /*0012*/ 	.short	0x0028
        /*0014*/ 	.byte	0x00, 0xf5, 0x21, 0x00


	//----- nvinfo : EIATTR_KPARAM_INFO
	.align		4
.L_121:
        /*0018*/ 	.byte	0x04, 0x17
        /*001a*/ 	.short	(.L_123 - .L_122)
.L_122:
        /*001c*/ 	.word	0x00000000
        /*0020*/ 	.short	0x0005
        /*0022*/ 	.short	0x0020
        /*0024*/ 	.byte	0x00, 0xf0, 0x11, 0x00


	//----- nvinfo : EIATTR_KPARAM_INFO
	.align		4
.L_123:
        /*0028*/ 	.byte	0x04, 0x17
        /*002a*/ 	.short	(.L_125 - .L_124)
.L_124:
        /*002c*/ 	.word	0x00000000
        /*0030*/ 	.short	0x0004
        /*0032*/ 	.short	0x0018
        /*0034*/ 	.byte	0x00, 0xf5, 0x21, 0x00


	//----- nvinfo : EIATTR_KPARAM_INFO
	.align		4
.L_125:
        /*0038*/ 	.byte	0x04, 0x17
        /*003a*/ 	.short	(.L_127 - .L_126)
.L_126:
        /*003c*/ 	.word	0x00000000
        /*0040*/ 	.short	0x0003
        /*0042*/ 	.short	0x0010
        /*0044*/ 	.byte	0x00, 0xf5, 0x21, 0x00


	//----- nvinfo : EIATTR_KPARAM_INFO
	.align		4
.L_127:
        /*0048*/ 	.byte	0x04, 0x17
        /*004a*/ 	.short	(.L_129 - .L_128)
.L_128:
        /*004c*/ 	.word	0x00000000
        /*0050*/ 	.short	0x0002
        /*0052*/ 	.short	0x000c
        /*0054*/ 	.byte	0x00, 0xf0, 0x11, 0x00


	//----- nvinfo : EIATTR_KPARAM_INFO
	.align		4
.L_129:
        /*0058*/ 	.byte	0x04, 0x17
        /*005a*/ 	.short	(.L_131 - .L_130)
.L_130:
        /*005c*/ 	.word	0x00000000
        /*0060*/ 	.short	0x0001
        /*0062*/ 	.short	0x0008
        /*0064*/ 	.byte	0x00, 0xf0, 0x11, 0x00


	//----- nvinfo : EIATTR_KPARAM_INFO
	.align		4
.L_131:
        /*0068*/ 	.byte	0x04, 0x17
        /*006a*/ 	.short	(.L_133 - .L_132)
.L_132:
        /*006c*/ 	.word	0x00000000
        /*0070*/ 	.short	0x0000
        /*0072*/ 	.short	0x0000
        /*0074*/ 	.byte	0x00, 0xf5, 0x21, 0x00


	//----- nvinfo : EIATTR_SPARSE_MMA_MASK
	.align		4
.L_133:
        /*0078*/ 	.byte	0x03, 0x50
        /*007a*/ 	.short	0x0000


	//----- nvinfo : EIATTR_MAXREG_COUNT
	.align		4
        /*007c*/ 	.byte	0x03, 0x1b
        /*007e*/ 	.short	0x00ff


	//----- nvinfo : EIATTR_MERCURY_ISA_VERSION
	.align		4
        /*0080*/ 	.byte	0x03, 0x5f
        /*0082*/ 	.short	0x0101


	//----- nvinfo : EIATTR_VRC_CTA_INIT_COUNT
	.align		4
        /*0084*/ 	.byte	0x02, 0x4a
	.zero		1
	.zero		1


	//----- nvinfo : EIATTR_EXIT_INSTR_OFFSETS
	.align		4
        /*0088*/ 	.byte	0x04, 0x1c
        /*008a*/ 	.short	(.L_135 - .L_134)


	//   ....[0]....
.L_134:
        /*008c*/ 	.word	0x000000c0


	//   ....[1]....
        /*0090*/ 	.word	0x00001180


	//----- nvinfo : EIATTR_CBANK_PARAM_SIZE
	.align		4
.L_135:
        /*0094*/ 	.byte	0x03, 0x19
        /*0096*/ 	.short	0x0030


	//----- nvinfo : EIATTR_PARAM_CBANK
	.align		4
        /*0098*/ 	.byte	0x04, 0x0a
        /*009a*/ 	.short	(.L_137 - .L_136)
	.align		4
.L_136:
        /*009c*/ 	.word	index@(.nv.constant0._Z20edgeDetectionKernel1PhiiPfS0_iS_)
        /*00a0*/ 	.short	0x0380
        /*00a2*/ 	.short	0x0030


	//----- nvinfo : EIATTR_SW_WAR
	.align		4
.L_137:
        /*00a4*/ 	.byte	0x04, 0x36
        /*00a6*/ 	.short	(.L_139 - .L_138)
.L_138:
        /*00a8*/ 	.word	0x00000008
.L_139:


//--------------------- .nv.info._Z24convertToGrayscaleKernelP6uchar3iiPh --------------------------
	.section	.nv.info._Z24convertToGrayscaleKernelP6uchar3iiPh,"",@"SHT_CUDA_INFO"
	.sectionflags	@""
	.align	4


	//----- nvinfo : EIATTR_CUDA_API_VERSION
	.align		4
        /*0000*/ 	.byte	0x04, 0x37
        /*0002*/ 	.short	(.L_141 - .L_140)
.L_140:
        /*0004*/ 	.word	0x00000082


	//----- nvinfo : EIATTR_KPARAM_INFO
	.align		4
.L_141:
        /*0008*/ 	.byte	0x04, 0x17
        /*000a*/ 	.short	(.L_143 - .L_142)
.L_142:
        /*000c*/ 	.word	0x00000000
        /*0010*/ 	.short	0x0003
        /*0012*/ 	.short	0x0010
        /*0014*/ 	.byte	0x00, 0xf5, 0x21, 0x00


	//----- nvinfo : EIATTR_KPARAM_INFO
	.align		4
.L_143:
        /*0018*/ 	.byte	0x04, 0x17
        /*001a*/ 	.short	(.L_145 - .L_144)
.L_144:
        /*001c*/ 	.word	0x00000000
        /*0020*/ 	.short	0x0002
        /*0022*/ 	.short	0x000c
        /*0024*/ 	.byte	0x00, 0xf0, 0x11, 0x00


	//----- nvinfo : EIATTR_KPARAM_INFO
	.align		4
.L_145:
        /*0028*/ 	.byte	0x04, 0x17
        /*002a*/ 	.short	(.L_147 - .L_146)
.L_146:
        /*002c*/ 	.word	0x00000000
        /*0030*/ 	.short	0x0001
        /*0032*/ 	.short	0x0008
        /*0034*/ 	.byte	0x00, 0xf0, 0x11, 0x00


	//----- nvinfo : EIATTR_KPARAM_INFO
	.align		4
.L_147:
        /*0038*/ 	.byte	0x04, 0x17
        /*003a*/ 	.short	(.L_149 - .L_148)
.L_148:
        /*003c*/ 	.word	0x00000000
        /*0040*/ 	.short	0x0000
        /*0042*/ 	.short	0x0000
        /*0044*/ 	.byte	0x00, 0xf5, 0x21, 0x00


	//----- nvinfo : EIATTR_SPARSE_MMA_MASK
	.align		4
.L_149:
        /*0048*/ 	.byte	0x03, 0x50
        /*004a*/ 	.short	0x0000


	//----- nvinfo : EIATTR_MAXREG_COUNT
	.align		4
        /*004c*/ 	.byte	0x03, 0x1b
        /*004e*/ 	.short	0x00ff


	//----- nvinfo : EIATTR_MERCURY_ISA_VERSION
	.align		4
        /*0050*/ 	.byte	0x03, 0x5f
        /*0052*/ 	.short	0x0101


	//----- nvinfo : EIATTR_VRC_CTA_INIT_COUNT
	.align		4
        /*0054*/ 	.byte	0x02, 0x4a
	.zero		1
	.zero		1


	//----- nvinfo : EIATTR_EXIT_INSTR_OFFSETS
	.align		4
        /*0058*/ 	.byte	0x04, 0x1c
        /*005a*/ 	.short	(.L_151 - .L_150)


	//   ....[0]....
.L_150:
        /*005c*/ 	.word	0x000000c0


	//   ....[1]....
        /*0060*/ 	.word	0x000001f0


	//----- nvinfo : EIATTR_CBANK_PARAM_SIZE
	.align		4
.L_151:
        /*0064*/ 	.byte	0x03, 0x19
        /*0066*/ 	.short	0x0018


	//----- nvinfo : EIATTR_PARAM_CBANK
	.align		4
        /*0068*/ 	.byte	0x04, 0x0a
        /*006a*/ 	.short	(.L_153 - .L_152)
	.align		4
.L_152:
        /*006c*/ 	.word	index@(.nv.constant0._Z24convertToGrayscaleKernelP6uchar3iiPh)
        /*0070*/ 	.short	0x0380
        /*0072*/ 	.short	0x0018


	//----- nvinfo : EIATTR_SW_WAR
	.align		4
.L_153:
        /*0074*/ 	.byte	0x04, 0x36
        /*0076*/ 	.short	(.L_155 - .L_154)
.L_154:
        /*0078*/ 	.word	0x00000008
.L_155:


//--------------------- .nv.callgraph             --------------------------
	.section	.nv.callgraph,"",@"SHT_CUDA_CALLGRAPH"
	.align	4
	.sectionentsize	8
	.align		4
        /*0000*/ 	.word	0x00000000
	.align		4
        /*0004*/ 	.word	0xffffffff
	.align		4
        /*0008*/ 	.word	0x00000000
	.align		4
        /*000c*/ 	.word	0xfffffffe
	.align		4
        /*0010*/ 	.word	0x00000000
	.align		4
        /*0014*/ 	.word	0xfffffffd
	.align		4
        /*0018*/ 	.word	0x00000000
	.align		4
        /*001c*/ 	.word	0xfffffffc


//--------------------- .nv.constant3             --------------------------
	.section	.nv.constant3,"a",@progbits
	.align	4
.nv.constant3:
	.type		dc_filterX,@object
	.size		dc_filterX,(dc_filterY - dc_filterX)
dc_filterX:
	.zero		36
	.type		dc_filterY,@object
	.size		dc_filterY,(.L_1 - dc_filterY)
dc_filterY:
	.zero		36
.L_1:


//--------------------- .text._Z32computeMinimumEnergyOnRowKernel2PhiiiPjS0_ --------------------------
	.section	.text._Z32computeMinimumEnergyOnRowKernel2PhiiiPjS0_,"ax",@progbits
	.align	128
        .global         _Z32computeMinimumEnergyOnRowKernel2PhiiiPjS0_
        .type           _Z32computeMinimumEnergyOnRowKernel2PhiiiPjS0_,@function
        .size           _Z32computeMinimumEnergyOnRowKernel2PhiiiPjS0_,(.L_x_30 - _Z32computeMinimumEnergyOnRowKernel2PhiiiPjS0_)
        .other          _Z32computeMinimumEnergyOnRowKernel2PhiiiPjS0_,@"STO_CUDA_ENTRY STV_DEFAULT"
_Z32computeMinimumEnergyOnRowKernel2PhiiiPjS0_:
.text._Z32computeMinimumEnergyOnRowKernel2PhiiiPjS0_:
[----:B------:R-:W-:Y:S01]  /*0000*/  LDC R1, c[0x0][0x37c] ;  /* 0x0000df00ff017b82 */ /* 0x000fe20000000800 */
[----:B------:R-:W0:Y:S07]  /*0010*/  S2R R3, SR_TID.X ;  /* 0x0000000000037919 */ /* 0x000e2e0000002100 */
[----:B------:R-:W0:Y:S01]  /*0020*/  S2UR UR4, SR_CTAID.X ;  /* 0x00000000000479c3 */ /* 0x000e220000002500 */
[----:B------:R-:W1:Y:S01]  /*0030*/  LDCU UR8, c[0x0][0x388] ;  /* 0x00007100ff0877ac */ /* 0x000e620008000800 */
[----:B------:R-:W2:Y:S06]  /*0040*/  LDCU.64 UR6, c[0x0][0x358] ;  /* 0x00006b00ff0677ac */ /* 0x000eac0008000a00 */
[----:B------:R-:W0:Y:S02]  /*0050*/  LDC R0, c[0x0][0x360] ;  /* 0x0000d800ff007b82 */ /* 0x000e240000000800 */
[----:B0-----:R-:W-:-:S05]  /*0060*/  IMAD R0, R0, UR4, R3 ;  /* 0x0000000400007c24 */ /* 0x001fca000f8e0203 */
[----:B-1----:R-:W-:-:S13]  /*0070*/  ISETP.GE.AND P0, PT, R0, UR8, PT ;  /* 0x0000000800007c0c */ /* 0x002fda000bf06270 */
[----:B------:R-:W0:Y:S08]  /*0080*/  @!P0 LDC R3, c[0x0][0x390] ;  /* 0x0000e400ff038b82 */ /* 0x000e300000000800 */
[----:B------:R-:W1:Y:S01]  /*0090*/  @!P0 LDC.64 R4, c[0x0][0x380] ;  /* 0x0000e000ff048b82 */ /* 0x000e620000000a00 */
[----:B0-----:R-:W-:-:S05]  /*00a0*/  @!P0 IMAD R3, R3, UR8, R0 ;  /* 0x0000000803038c24 */ /* 0x001fca000f8e0200 */
[----:B-1----:R-:W-:-:S04]  /*00b0*/  @!P0 IADD3 R2, P1, PT, R3, R4, RZ ;  /* 0x0000000403028210 */ /* 0x002fc80007f3e0ff */
[----:B------:R-:W-:-:S06]  /*00c0*/  @!P0 LEA.HI.X.SX32 R3, R3, R5, 0x1, P1 ;  /* 0x0000000503038211 */ /* 0x000fcc00008f0eff */
[----:B--2---:R-:W2:Y:S01]  /*00d0*/  @!P0 LDG.E.U8 R3, desc[UR6][R2.64] ;  /* 0x0000000602038981 */ /* 0x004ea2000c1e1100 */
[----:B------:R-:W0:Y:S01]  /*00e0*/  S2UR UR5, SR_CgaCtaId ;  /* 0x00000000000579c3 */ /* 0x000e220000008800 */
[----:B------:R-:W-:Y:S02]  /*00f0*/  UMOV UR4, 0x400 ;  /* 0x0000040000047882 */ /* 0x000fe40000000000 */
[----:B0-----:R-:W-:-:S09]  /*0100*/  ULEA UR4, UR5, UR4, 0x18 ;  /* 0x0000000405047291 */ /* 0x001fd2000f8ec0ff */
[----:B--2---:R0:W-:Y:S01]  /*0110*/  @!P0 STS.U8 [R0+UR4], R3 ;  /* 0x0000000300008988 */ /* 0x0041e20008000004 */
[----:B------:R-:W-:Y:S06]  /*0120*/  BAR.SYNC.DEFER_BLOCKING 0x0 ;  /* 0x0000000000007b1d */ /* 0x000fec0000010000 */
[----:B------:R-:W-:Y:S05]  /*0130*/  @P0 EXIT ;  /* 0x000000000000094d */ /* 0x000fea0003800000 */
[----:B------:R-:W1:Y:S01]  /*0140*/  LDC R15, c[0x0][0x390] ;  /* 0x0000e400ff0f7b82 */ /* 0x000e620000000800 */
[----:B------:R-:W-:Y:S01]  /*0150*/  ISETP.NE.AND P0, PT, R0, RZ, PT ;  /* 0x000000ff0000720c */ /* 0x000fe20003f05270 */
[----:B------:R-:W-:Y:S06]  /*0160*/  BSSY.RECONVERGENT B0, `(.L_x_0) ;  /* 0x0000014000007945 */ /* 0x000fec0003800200 */
[----:B0-----:R-:W0:Y:S01]  /*0170*/  LDC.64 R2, c[0x0][0x398] ;  /* 0x0000e600ff027b82 */ /* 0x001e220000000a00 */
[----:B-1----:R-:W-:-:S05]  /*0180*/  IADD3 R7, PT, PT, R15, -0x1, RZ ;  /* 0xffffffff0f077810 */ /* 0x002fca0007ffe0ff */
[----:B------:R-:W-:-:S05]  /*0190*/  @!P0 IMAD R9, R7, UR8, RZ ;  /* 0x0000000807098c24 */ /* 0x000fca000f8e02ff */
[----:B------:R-:W-:Y:S01]  /*01a0*/  @!P0 IADD3 R8, PT, PT, R9, 0x1, RZ ;  /* 0x0000000109088810 */ /* 0x000fe20007ffe0ff */
[----:B0-----:R-:W-:Y:S06]  /*01b0*/  @!P0 BRA `(.L_x_1) ;  /* 0x0000000000388947 */ /* 0x001fec0003800000 */
[----:B------:R-:W-:-:S06]  /*01c0*/  UIADD3 UR5, UPT, UPT, UR8, -0x1, URZ ;  /* 0xffffffff08057890 */ /* 0x000fcc000fffe0ff */
[----:B------:R-:W-:-:S13]  /*01d0*/  ISETP.NE.AND P0, PT, R0, UR5, PT ;  /* 0x0000000500007c0c */ /* 0x000fda000bf05270 */
[----:B------:R-:W-:-:S05]  /*01e0*/  @!P0 IMAD R8, R7, UR8, R0 ;  /* 0x0000000807088c24 */ /* 0x000fca000f8e0200 */
[----:B------:R-:W-:Y:S01]  /*01f0*/  @!P0 IADD3 R9, PT, PT, R8, -0x1, RZ ;  /* 0xffffffff08098810 */ /* 0x000fe20007ffe0ff */
[----:B------:R-:W-:Y:S06]  /*0200*/  @!P0 BRA `(.L_x_1) ;  /* 0x0000000000248947 */ /* 0x000fec0003800000 */
[----:B------:R-:W0:Y:S01]  /*0210*/  LDC.64 R4, c[0x0][0x398] ;  /* 0x0000e600ff047b82 */ /* 0x000e220000000a00 */
[----:B------:R-:W-:-:S04]  /*0220*/  IMAD R11, R7, UR8, R0 ;  /* 0x00000008070b7c24 */ /* 0x000fc8000f8e0200 */
[----:B0-----:R-:W-:-:S05]  /*0230*/  IMAD.WIDE R4, R11, 0x4, R4 ;  /* 0x000000040b047825 */ /* 0x001fca00078e0204 */
[----:B------:R-:W2:Y:S04]  /*0240*/  LDG.E R6, desc[UR6][R4.64] ;  /* 0x0000000604067981 */ /* 0x000ea8000c1e1900 */
[----:B------:R-:W2:Y:S01]  /*0250*/  LDG.E R7, desc[UR6][R4.64+-0x4] ;  /* 0xfffffc0604077981 */ /* 0x000ea2000c1e1900 */
[C---:B------:R-:W-:Y:S02]  /*0260*/  IADD3 R9, PT, PT, R11.reuse, -0x1, RZ ;  /* 0xffffffff0b097810 */ /* 0x040fe40007ffe0ff */
[----:B------:R-:W-:Y:S02]  /*0270*/  IADD3 R8, PT, PT, R11, 0x1, RZ ;  /* 0x000000010b087810 */ /* 0x000fe40007ffe0ff */
[----:B--2---:R-:W-:-:S13]  /*0280*/  ISETP.GE.U32.AND P0, PT, R6, R7, PT ;  /* 0x000000070600720c */ /* 0x004fda0003f06070 */
[----:B------:R-:W-:-:S07]  /*0290*/  @!P0 IADD3 R9, PT, PT, R11, RZ, RZ ;  /* 0x000000ff0b098210 */ /* 0x000fce0007ffe0ff */
.L_x_1:
[----:B------:R-:W-:Y:S05]  /*02a0*/  BSYNC.RECONVERGENT B0 ;  /* 0x0000000000007941 */ /* 0x000fea0003800200 */
.L_x_0:
[--C-:B------:R-:W-:Y:S01]  /*02b0*/  IMAD.WIDE R4, R8, 0x4, R2.reuse ;  /* 0x0000000408047825 */ /* 0x100fe200078e0202 */
[----:B------:R-:W0:Y:S01]  /*02c0*/  LDS.U8 R12, [R0+UR4] ;  /* 0x00000004000c7984 */ /* 0x000e220008000000 */
[----:B------:R-:W1:Y:S02]  /*02d0*/  LDC.64 R10, c[0x0][0x3a0] ;  /* 0x0000e800ff0a7b82 */ /* 0x000e640000000a00 */
[----:B------:R-:W-:Y:S02]  /*02e0*/  IMAD.WIDE R6, R9, 0x4, R2 ;  /* 0x0000000409067825 */ /* 0x000fe400078e0202 */
[----:B------:R-:W2:Y:S04]  /*02f0*/  LDG.E R4, desc[UR6][R4.64] ;  /* 0x0000000604047981 */ /* 0x000ea8000c1e1900 */
[----:B------:R-:W2:Y:S02]  /*0300*/  LDG.E R7, desc[UR6][R6.64] ;  /* 0x0000000606077981 */ /* 0x000ea4000c1e1900 */
[----:B--2---:R-:W-:-:S04]  /*0310*/  ISETP.GE.U32.AND P0, PT, R4, R7, PT ;  /* 0x000000070400720c */ /* 0x004fc80003f06070 */
[----:B------:R-:W-:-:S05]  /*0320*/  SEL R13, R8, R9, !P0 ;  /* 0x00000009080d7207 */ /* 0x000fca0004000000 */
[----:B------:R-:W-:-:S06]  /*0330*/  IMAD.WIDE R8, R13, 0x4, R2 ;  /* 0x000000040d087825 */ /* 0x000fcc00078e0202 */
[----:B------:R-:W0:Y:S01]  /*0340*/  LDG.E R9, desc[UR6][R8.64] ;  /* 0x0000000608097981 */ /* 0x000e22000c1e1900 */
[----:B------:R-:W-:-:S04]  /*0350*/  IMAD R17, R15, UR8, R0 ;  /* 0x000000080f117c24 */ /* 0x000fc8000f8e0200 */
[----:B------:R-:W-:-:S04]  /*0360*/  IMAD.WIDE R2, R17, 0x4, R2 ;  /* 0x0000000411027825 */ /* 0x000fc800078e0202 */
[----:B-1----:R-:W-:Y:S01]  /*0370*/  IMAD.WIDE R4, R17, 0x4, R10 ;  /* 0x0000000411047825 */ /* 0x002fe200078e020a */
[----:B0-----:R-:W-:-:S05]  /*0380*/  IADD3 R15, PT, PT, R12, R9, RZ ;  /* 0x000000090c0f7210 */ /* 0x001fca0007ffe0ff */
[----:B------:R-:W-:Y:S04]  /*0390*/  STG.E desc[UR6][R2.64], R15 ;  /* 0x0000000f02007986 */ /* 0x000fe8000c101906 */
[----:B------:R-:W-:Y:S01]  /*03a0*/  STG.E desc[UR6][R4.64], R13 ;  /* 0x0000000d04007986 */ /* 0x000fe2000c101906 */
[----:B------:R-:W-:Y:S05]  /*03b0*/  EXIT ;  /* 0x000000000000794d */ /* 0x000fea0003800000 */
.L_x_2:
[----:B------:R-:W-:-:S00]  /*03c0*/  BRA `(.L_x_2) ;  /* 0xfffffffc00fc7947 */ /* 0x000fc0000383ffff */
[----:B------:R-:W-:-:S00]  /*03d0*/  NOP ;  /* 0x0000000000007918 */ /* 0x000fc00000000000 */
        /* <DEDUP_REMOVED lines=10> */
.L_x_30:


//--------------------- .text._Z32computeMinimumEnergyOnRowKernel1PhiiiPjS0_ --------------------------
	.section	.text._Z32computeMinimumEnergyOnRowKernel1PhiiiPjS0_,"ax",@progbits
	.align	128
        .global         _Z32computeMinimumEnergyOnRowKernel1PhiiiPjS0_
        .type           _Z32computeMinimumEnergyOnRowKernel1PhiiiPjS0_,@function
        .size           _Z32computeMinimumEnergyOnRowKernel1PhiiiPjS0_,(.L_x_31 - _Z32computeMinimumEnergyOnRowKernel1PhiiiPjS0_)
        .other          _Z32computeMinimumEnergyOnRowKernel1PhiiiPjS0_,@"STO_CUDA_ENTRY STV_DEFAULT"
_Z32computeMinimumEnergyOnRowKernel1PhiiiPjS0_:
.text._Z32computeMinimumEnergyOnRowKernel1PhiiiPjS0_:
[----:B------:R-:W-:Y:S01]  /*0000*/  LDC R1, c[0x0][0x37c] ;  /* 0x0000df00ff017b82 */ /* 0x000fe20000000800 */
[----:B------:R-:W0:Y:S07]  /*0010*/  S2R R3, SR_TID.X ;  /* 0x0000000000037919 */ /* 0x000e2e0000002100 */
[----:B------:R-:W0:Y:S01]  /*0020*/  S2UR UR4, SR_CTAID.X ;  /* 0x00000000000479c3 */ /* 0x000e220000002500 */
[----:B------:R-:W1:Y:S07]  /*0030*/  LDCU UR5, c[0x0][0x388] ;  /* 0x00007100ff0577ac */ /* 0x000e6e0008000800 */
[----:B------:R-:W0:Y:S02]  /*0040*/  LDC R0, c[0x0][0x360] ;  /* 0x0000d800ff007b82 */ /* 0x000e240000000800 */
[----:B0-----:R-:W-:-:S05]  /*0050*/  IMAD R0, R0, UR4, R3 ;  /* 0x0000000400007c24 */ /* 0x001fca000f8e0203 */
[----:B-1----:R-:W-:-:S13]  /*0060*/  ISETP.GE.AND P0, PT, R0, UR5, PT ;  /* 0x0000000500007c0c */ /* 0x002fda000bf06270 */
[----:B------:R-:W-:Y:S05]  /*0070*/  @P0 EXIT ;  /* 0x000000000000094d */ /* 0x000fea0003800000 */
[----:B------:R-:W0:Y:S01]  /*0080*/  LDC R15, c[0x0][0x390] ;  /* 0x0000e400ff0f7b82 */ /* 0x000e220000000800 */
[----:B------:R-:W-:Y:S01]  /*0090*/  ISETP.NE.AND P0, PT, R0, RZ, PT ;  /* 0x000000ff0000720c */ /* 0x000fe20003f05270 */
[----:B------:R-:W1:Y:S01]  /*00a0*/  LDCU.64 UR6, c[0x0][0x358] ;  /* 0x00006b00ff0677ac */ /* 0x000e620008000a00 */
[----:B------:R-:W-:Y:S05]  /*00b0*/  BSSY.RECONVERGENT B0, `(.L_x_3) ;  /* 0x0000014000007945 */ /* 0x000fea0003800200 */
[----:B------:R-:W2:Y:S01]  /*00c0*/  LDC.64 R2, c[0x0][0x398] ;  /* 0x0000e600ff027b82 */ /* 0x000ea20000000a00 */
[----:B0-----:R-:W-:-:S05]  /*00d0*/  IADD3 R7, PT, PT, R15, -0x1, RZ ;  /* 0xffffffff0f077810 */ /* 0x001fca0007ffe0ff */
[----:B------:R-:W-:-:S05]  /*00e0*/  @!P0 IMAD R9, R7, UR5, RZ ;  /* 0x0000000507098c24 */ /* 0x000fca000f8e02ff */
[----:B------:R-:W-:Y:S01]  /*00f0*/  @!P0 IADD3 R8, PT, PT, R9, 0x1, RZ ;  /* 0x0000000109088810 */ /* 0x000fe20007ffe0ff */
[----:B-12---:R-:W-:Y:S06]  /*0100*/  @!P0 BRA `(.L_x_4) ;  /* 0x0000000000388947 */ /* 0x006fec0003800000 */
[----:B------:R-:W-:-:S06]  /*0110*/  UIADD3 UR4, UPT, UPT, UR5, -0x1, URZ ;  /* 0xffffffff05047890 */ /* 0x000fcc000fffe0ff */
[----:B------:R-:W-:-:S13]  /*0120*/  ISETP.NE.AND P0, PT, R0, UR4, PT ;  /* 0x0000000400007c0c */ /* 0x000fda000bf05270 */
[----:B------:R-:W-:-:S04]  /*0130*/  @!P0 IMAD R8, R7, UR5, R0 ;  /* 0x0000000507088c24 */ /* 0x000fc8000f8e0200 */
[----:B------:R-:W-:Y:S01]  /*0140*/  @!P0 VIADD R9, R8, 0xffffffff ;  /* 0xffffffff08098836 */ /* 0x000fe20000000000 */
[----:B------:R-:W-:Y:S06]  /*0150*/  @!P0 BRA `(.L_x_4) ;  /* 0x0000000000248947 */ /* 0x000fec0003800000 */
[----:B------:R-:W0:Y:S01]  /*0160*/  LDC.64 R4, c[0x0][0x398] ;  /* 0x0000e600ff047b82 */ /* 0x000e220000000a00 */
[----:B------:R-:W-:-:S04]  /*0170*/  IMAD R11, R7, UR5, R0 ;  /* 0x00000005070b7c24 */ /* 0x000fc8000f8e0200 */
[----:B0-----:R-:W-:-:S05]  /*0180*/  IMAD.WIDE R4, R11, 0x4, R4 ;  /* 0x000000040b047825 */ /* 0x001fca00078e0204 */
[----:B------:R-:W2:Y:S04]  /*0190*/  LDG.E R6, desc[UR6][R4.64] ;  /* 0x0000000604067981 */ /* 0x000ea8000c1e1900 */
[----:B------:R-:W2:Y:S01]  /*01a0*/  LDG.E R7, desc[UR6][R4.64+-0x4] ;  /* 0xfffffc0604077981 */ /* 0x000ea2000c1e1900 */
[C---:B------:R-:W-:Y:S01]  /*01b0*/  IADD3 R9, PT, PT, R11.reuse, -0x1, RZ ;  /* 0xffffffff0b097810 */ /* 0x040fe20007ffe0ff */
[----:B------:R-:W-:Y:S01]  /*01c0*/  VIADD R8, R11, 0x1 ;  /* 0x000000010b087836 */ /* 0x000fe20000000000 */
[----:B--2---:R-:W-:-:S13]  /*01d0*/  ISETP.GE.U32.AND P0, PT, R6, R7, PT ;  /* 0x000000070600720c */ /* 0x004fda0003f06070 */
[----:B------:R-:W-:-:S07]  /*01e0*/  @!P0 IADD3 R9, PT, PT, R11, RZ, RZ ;  /* 0x000000ff0b098210 */ /* 0x000fce0007ffe0ff */
.L_x_4:
[----:B------:R-:W-:Y:S05]  /*01f0*/  BSYNC.RECONVERGENT B0 ;  /* 0x0000000000007941 */ /* 0x000fea0003800200 */
.L_x_3:
[--C-:B------:R-:W-:Y:S01]  /*0200*/  IMAD.WIDE R4, R8, 0x4, R2.reuse ;  /* 0x0000000408047825 */ /* 0x100fe200078e0202 */
[----:B------:R-:W0:Y:S03]  /*0210*/  LDCU.64 UR8, c[0x0][0x380] ;  /* 0x00007000ff0877ac */ /* 0x000e260008000a00 */
[----:B------:R-:W-:Y:S02]  /*0220*/  IMAD.WIDE R6, R9, 0x4, R2 ;  /* 0x0000000409067825 */ /* 0x000fe400078e0202 */
[----:B------:R-:W2:Y:S04]  /*0230*/  LDG.E R4, desc[UR6][R4.64] ;  /* 0x0000000604047981 */ /* 0x000ea8000c1e1900 */
[----:B------:R-:W2:Y:S01]  /*0240*/  LDG.E R7, desc[UR6][R6.64] ;  /* 0x0000000606077981 */ /* 0x000ea2000c1e1900 */
[----:B------:R-:W-:-:S05]  /*0250*/  IMAD R15, R15, UR5, R0 ;  /* 0x000000050f0f7c24 */ /* 0x000fca000f8e0200 */
[----:B0-----:R-:W-:-:S04]  /*0260*/  IADD3 R10, P1, PT, R15, UR8, RZ ;  /* 0x000000080f0a7c10 */ /* 0x001fc8000ff3e0ff */
[----:B------:R-:W-:-:S05]  /*0270*/  LEA.HI.X.SX32 R11, R15, UR9, 0x1, P1 ;  /* 0x000000090f0b7c11 */ /* 0x000fca00088f0eff */
[----:B------:R-:W3:Y:S01]  /*0280*/  LDG.E.U8 R10, desc[UR6][R10.64] ;  /* 0x000000060a0a7981 */ /* 0x000ee2000c1e1100 */
[----:B--2---:R-:W-:Y:S02]  /*0290*/  ISETP.GE.U32.AND P0, PT, R4, R7, PT ;  /* 0x000000070400720c */ /* 0x004fe40003f06070 */
[----:B------:R-:W0:Y:S02]  /*02a0*/  LDC.64 R4, c[0x0][0x3a0] ;  /* 0x0000e800ff047b82 */ /* 0x000e240000000a00 */
[----:B------:R-:W-:-:S05]  /*02b0*/  SEL R13, R8, R9, !P0 ;  /* 0x00000009080d7207 */ /* 0x000fca0004000000 */
[----:B------:R-:W-:-:S06]  /*02c0*/  IMAD.WIDE R8, R13, 0x4, R2 ;  /* 0x000000040d087825 */ /* 0x000fcc00078e0202 */
[----:B------:R-:W3:Y:S01]  /*02d0*/  LDG.E R9, desc[UR6][R8.64] ;  /* 0x0000000608097981 */ /* 0x000ee2000c1e1900 */
[----:B------:R-:W-:-:S04]  /*02e0*/  IMAD.WIDE R2, R15, 0x4, R2 ;  /* 0x000000040f027825 */ /* 0x000fc800078e0202 */
[----:B0-----:R-:W-:Y:S01]  /*02f0*/  IMAD.WIDE R4, R15, 0x4, R4 ;  /* 0x000000040f047825 */ /* 0x001fe200078e0204 */
[----:B---3--:R-:W-:-:S05]  /*0300*/  IADD3 R7, PT, PT, R10, R9, RZ ;  /* 0x000000090a077210 */ /* 0x008fca0007ffe0ff */
[----:B------:R-:W-:Y:S04]  /*0310*/  STG.E desc[UR6][R2.64], R7 ;  /* 0x0000000702007986 */ /* 0x000fe8000c101906 */
[----:B------:R-:W-:Y:S01]  /*0320*/  STG.E desc[UR6][R4.64], R13 ;  /* 0x0000000d04007986 */ /* 0x000fe2000c101906 */
[----:B------:R-:W-:Y:S05]  /*0330*/  EXIT ;  /* 0x000000000000794d */ /* 0x000fea0003800000 */
.L_x_5:
        /* <DEDUP_REMOVED lines=12> */
.L_x_31:


//--------------------- .text._Z27edgeDetectionKernelWithSmemPhiiS_ --------------------------
	.section	.text._Z27edgeDetectionKernelWithSmemPhiiS_,"ax",@progbits
	.align	128
        .global         _Z27edgeDetectionKernelWithSmemPhiiS_
        .type           _Z27edgeDetectionKernelWithSmemPhiiS_,@function
        .size           _Z27edgeDetectionKernelWithSmemPhiiS_,(.L_x_29 - _Z27edgeDetectionKernelWithSmemPhiiS_)
        .other          _Z27edgeDetectionKernelWithSmemPhiiS_,@"STO_CUDA_ENTRY STV_DEFAULT"
_Z27edgeDetectionKernelWithSmemPhiiS_:
.text._Z27edgeDetectionKernelWithSmemPhiiS_:
[----:B------:R-:W-:Y:S01]  /*0000*/  LDC R1, c[0x0][0x37c] ;  /* 0x0000df00ff017b82 */ /* 0x000fe20000000800 */
[----:B------:R-:W0:Y:S01]  /*0010*/  LDCU UR6, c[0x0][0x364] ;  /* 0x00006c80ff0677ac */ /* 0x000e220008000800 */
[----:B------:R-:W1:Y:S06]  /*0020*/  S2R R4, SR_TID.Y ;  /* 0x0000000000047919 */ /* 0x000e6c0000002200 */
[----:B------:R-:W2:Y:S01]  /*0030*/  S2UR UR5, SR_CTAID.Y ;  /* 0x00000000000579c3 */ /* 0x000ea20000002600 */
[----:B------:R-:W0:Y:S01]  /*0040*/  LDCU UR13, c[0x0][0x360] ;  /* 0x00006c00ff0d77ac */ /* 0x000e220008000800 */
[----:B------:R-:W3:Y:S06]  /*0050*/  S2R R7, SR_TID.X ;  /* 0x0000000000077919 */ /* 0x000eec0000002100 */
[----:B------:R-:W4:Y:S01]  /*0060*/  S2UR UR7, SR_CTAID.X ;  /* 0x00000000000779c3 */ /* 0x000f220000002500 */
[----:B0-----:R-:W-:-:S02]  /*0070*/  UIMAD UR4, UR6, UR13, URZ ;  /* 0x0000000d060472a4 */ /* 0x001fc4000f8e02ff */
[----:B------:R-:W-:-:S04]  /*0080*/  UIADD3 UR12, UPT, UPT, UR13, 0x2, URZ ;  /* 0x000000020d0c7890 */ /* 0x000fc8000fffe0ff */
[----:B------:R-:W-:Y:S01]  /*0090*/  I2FP.F32.U32 R3, UR4 ;  /* 0x0000000400037c45 */ /* 0x000fe20008201000 */
[----:B------:R-:W-:-:S03]  /*00a0*/  UIADD3 UR4, UPT, UPT, UR6, 0x2, URZ ;  /* 0x0000000206047890 */ /* 0x000fc6000fffe0ff */
[----:B------:R-:W0:Y:S01]  /*00b0*/  MUFU.RCP R2, R3 ;  /* 0x0000000300027308 */ /* 0x000e220000001000 */
[----:B------:R-:W-:-:S06]  /*00c0*/  UIMAD UR4, UR12, UR4, URZ ;  /* 0x000000040c0472a4 */ /* 0x000fcc000f8e02ff */
[----:B------:R-:W-:Y:S01]  /*00d0*/  I2FP.F32.U32 R0, UR4 ;  /* 0x0000000400007c45 */ /* 0x000fe20008201000 */
[----:B--2---:R-:W-:Y:S02]  /*00e0*/  UIMAD UR4, UR5, UR6, URZ ;  /* 0x00000006050472a4 */ /* 0x004fe4000f8e02ff */
[----:B----4-:R-:W-:Y:S01]  /*00f0*/  UIMAD UR5, UR7, UR13, URZ ;  /* 0x0000000d070572a4 */ /* 0x010fe2000f8e02ff */
[----:B------:R-:W2:Y:S01]  /*0100*/  FCHK P0, R0, R3 ;  /* 0x0000000300007302 */ /* 0x000ea20000000000 */
[----:B0-----:R-:W-:-:S04]  /*0110*/  FFMA R5, -R3, R2, 1 ;  /* 0x3f80000003057423 */ /* 0x001fc80000000102 */
[----:B------:R-:W-:-:S04]  /*0120*/  FFMA R5, R2, R5, R2 ;  /* 0x0000000502057223 */ /* 0x000fc80000000002 */
[----:B------:R-:W-:-:S04]  /*0130*/  FFMA R2, R0, R5, RZ ;  /* 0x0000000500027223 */ /* 0x000fc800000000ff */
[----:B------:R-:W-:-:S04]  /*0140*/  FFMA R6, -R3, R2, R0 ;  /* 0x0000000203067223 */ /* 0x000fc80000000100 */
[----:B------:R-:W-:Y:S01]  /*0150*/  FFMA R2, R5, R6, R2 ;  /* 0x0000000605027223 */ /* 0x000fe20000000002 */
[----:B-1----:R-:W-:Y:S02]  /*0160*/  VIADD R5, R4, UR4 ;  /* 0x0000000404057c36 */ /* 0x002fe40008000000 */
[----:B---3--:R-:W-:Y:S01]  /*0170*/  VIADD R6, R7, UR5 ;  /* 0x0000000507067c36 */ /* 0x008fe20008000000 */
[----:B--2---:R-:W-:Y:S06]  /*0180*/  @!P0 BRA `(.L_x_6) ;  /* 0x0000000000088947 */ /* 0x004fec0003800000 */
[----:B------:R-:W-:-:S07]  /*0190*/  MOV R8, 0x1b0 ;  /* 0x000001b000087802 */ /* 0x000fce0000000f00 */
[----:B------:R-:W-:Y:S05]  /*01a0*/  CALL.REL.NOINC `($__internal_0_$__cuda_sm3x_div_rn_noftz_f32_slowpath) ;  /* 0x0000000400d07944 */ /* 0x000fea0003c00000 */
.L_x_6:
[----:B------:R-:W0:Y:S01]  /*01b0*/  F2I.CEIL.NTZ R2, R2 ;  /* 0x0000000200027305 */ /* 0x000e22000020b100 */
[----:B------:R-:W1:Y:S01]  /*01c0*/  LDCU.64 UR14, c[0x0][0x358] ;  /* 0x00006b00ff0e77ac */ /* 0x000e620008000a00 */
[----:B------:R-:W-:Y:S01]  /*01d0*/  IMAD R7, R4, UR13, R7 ;  /* 0x0000000d04077c24 */ /* 0x000fe2000f8e0207 */
[----:B0-----:R-:W-:-:S13]  /*01e0*/  ISETP.GE.AND P0, PT, R2, 0x1, PT ;  /* 0x000000010200780c */ /* 0x001fda0003f06270 */
[----:B-1----:R-:W-:Y:S05]  /*01f0*/  @!P0 BRA `(.L_x_7) ;  /* 0x0000000000cc8947 */ /* 0x002fea0003800000 */
[----:B------:R-:W0:Y:S01]  /*0200*/  I2F.U32.RP R3, UR12 ;  /* 0x0000000c00037d06 */ /* 0x000e220008209000 */
[----:B------:R-:W1:Y:S01]  /*0210*/  S2UR UR9, SR_CgaCtaId ;  /* 0x00000000000979c3 */ /* 0x000e620000008800 */
[----:B------:R-:W2:Y:S01]  /*0220*/  LDCU.64 UR10, c[0x0][0x388] ;  /* 0x00007100ff0a77ac */ /* 0x000ea20008000a00 */
[----:B------:R-:W-:Y:S01]  /*0230*/  IMAD R11, RZ, RZ, -UR12 ;  /* 0x8000000cff0b7e24 */ /* 0x000fe2000f8e02ff */
[----:B------:R-:W-:Y:S01]  /*0240*/  BSSY.RECONVERGENT B0, `(.L_x_7) ;  /* 0x000002e000007945 */ /* 0x000fe20003800200 */
[----:B------:R-:W-:Y:S01]  /*0250*/  ISETP.NE.U32.AND P0, PT, RZ, UR12, PT ;  /* 0x0000000cff007c0c */ /* 0x000fe2000bf05070 */
[----:B------:R-:W-:Y:S01]  /*0260*/  IMAD R12, R2, R7, RZ ;  /* 0x00000007020c7224 */ /* 0x000fe200078e02ff */
[----:B------:R-:W-:Y:S01]  /*0270*/  UMOV UR8, 0x400 ;  /* 0x0000040000087882 */ /* 0x000fe20000000000 */
[----:B------:R-:W3:Y:S01]  /*0280*/  LDCU UR18, c[0x0][0x388] ;  /* 0x00007100ff1277ac */ /* 0x000ee20008000800 */
[----:B------:R-:W4:Y:S01]  /*0290*/  LDCU.64 UR16, c[0x0][0x380] ;  /* 0x00007000ff1077ac */ /* 0x000f220008000a00 */
[----:B0-----:R-:W0:Y:S01]  /*02a0*/  MUFU.RCP R3, R3 ;  /* 0x0000000300037308 */ /* 0x001e220000001000 */
[----:B--2---:R-:W-:-:S02]  /*02b0*/  UIADD3 UR6, UPT, UPT, UR11, -0x1, URZ ;  /* 0xffffffff0b067890 */ /* 0x004fc4000fffe0ff */
[----:B------:R-:W-:Y:S02]  /*02c0*/  UIADD3 UR7, UPT, UPT, UR10, -0x1, URZ ;  /* 0xffffffff0a077890 */ /* 0x000fe4000fffe0ff */
[----:B------:R-:W-:Y:S02]  /*02d0*/  UIADD3 UR10, UPT, UPT, UR5, -0x1, URZ ;  /* 0xffffffff050a7890 */ /* 0x000fe4000fffe0ff */
[----:B------:R-:W-:Y:S02]  /*02e0*/  UIADD3 UR11, UPT, UPT, UR4, -0x1, URZ ;  /* 0xffffffff040b7890 */ /* 0x000fe4000fffe0ff */
[----:B-1----:R-:W-:Y:S01]  /*02f0*/  ULEA UR8, UR9, UR8, 0x18 ;  /* 0x0000000809087291 */ /* 0x002fe2000f8ec0ff */
[----:B0-----:R-:W-:-:S04]  /*0300*/  VIADD R8, R3, 0xffffffe ;  /* 0x0ffffffe03087836 */ /* 0x001fc80000000000 */
[----:B------:R0:W1:Y:S02]  /*0310*/  F2I.FTZ.U32.TRUNC.NTZ R9, R8 ;  /* 0x0000000800097305 */ /* 0x000064000021f000 */
[----:B0-----:R-:W-:Y:S02]  /*0320*/  IMAD.MOV.U32 R8, RZ, RZ, RZ ;  /* 0x000000ffff087224 */ /* 0x001fe400078e00ff */
[----:B-1----:R-:W-:Y:S01]  /*0330*/  IMAD R3, R11, R9, RZ ;  /* 0x000000090b037224 */ /* 0x002fe200078e02ff */
[----:B------:R-:W-:-:S03]  /*0340*/  LOP3.LUT R11, RZ, UR12, RZ, 0x33, !PT ;  /* 0x0000000cff0b7c12 */ /* 0x000fc6000f8e33ff */
[----:B------:R-:W-:-:S04]  /*0350*/  IMAD.HI.U32 R10, R9, R3, R8 ;  /* 0x00000003090a7227 */ /* 0x000fc800078e0008 */
[----:B---34-:R-:W-:-:S07]  /*0360*/  IMAD.MOV.U32 R3, RZ, RZ, RZ ;  /* 0x000000ffff037224 */ /* 0x018fce00078e00ff */
.L_x_9:
[----:B0-----:R-:W-:-:S05]  /*0370*/  IMAD.IADD R13, R12, 0x1, R3 ;  /* 0x000000010c0d7824 */ /* 0x001fca00078e0203 */
[----:B------:R-:W-:-:S04]  /*0380*/  I2FP.F32.S32 R9, R13 ;  /* 0x0000000d00097245 */ /* 0x000fc80000201400 */
[----:B------:R-:W-:-:S13]  /*0390*/  FSETP.GE.AND P1, PT, R9, R0, PT ;  /* 0x000000000900720b */ /* 0x000fda0003f26000 */
[----:B------:R-:W-:Y:S05]  /*03a0*/  @P1 BRA `(.L_x_8) ;  /* 0x00000000005c1947 */ /* 0x000fea0003800000 */
[----:B------:R-:W-:-:S04]  /*03b0*/  IMAD.HI.U32 R8, R10, R13, RZ ;  /* 0x0000000d0a087227 */ /* 0x000fc800078e00ff */
[----:B------:R-:W-:-:S04]  /*03c0*/  IMAD.MOV R9, RZ, RZ, -R8 ;  /* 0x000000ffff097224 */ /* 0x000fc800078e0a08 */
[----:B------:R-:W-:-:S05]  /*03d0*/  IMAD R9, R9, UR12, R13 ;  /* 0x0000000c09097c24 */ /* 0x000fca000f8e020d */
[----:B------:R-:W-:-:S13]  /*03e0*/  ISETP.GE.U32.AND P1, PT, R9, UR12, PT ;  /* 0x0000000c09007c0c */ /* 0x000fda000bf26070 */
[----:B------:R-:W-:Y:S02]  /*03f0*/  @P1 VIADD R9, R9, -UR12 ;  /* 0x8000000c09091c36 */ /* 0x000fe40008000000 */
[----:B------:R-:W-:-:S03]  /*0400*/  @P1 VIADD R8, R8, 0x1 ;  /* 0x0000000108081836 */ /* 0x000fc60000000000 */
[----:B------:R-:W-:-:S13]  /*0410*/  ISETP.GE.U32.AND P2, PT, R9, UR12, PT ;  /* 0x0000000c09007c0c */ /* 0x000fda000bf46070 */
[----:B------:R-:W-:-:S05]  /*0420*/  @P2 VIADD R8, R8, 0x1 ;  /* 0x0000000108082836 */ /* 0x000fca0000000000 */
[----:B------:R-:W-:-:S04]  /*0430*/  SEL R8, R11, R8, !P0 ;  /* 0x000000080b087207 */ /* 0x000fc80004000000 */
[C---:B------:R-:W-:Y:S02]  /*0440*/  IADD3 R9, PT, PT, -R8.reuse, RZ, RZ ;  /* 0x000000ff08097210 */ /* 0x040fe40007ffe1ff */
[----:B------:R-:W-:-:S03]  /*0450*/  VIADDMNMX R8, R8, UR11, RZ, !PT ;  /* 0x0000000b08087c46 */ /* 0x000fc6000f8001ff */
[----:B------:R-:W-:Y:S01]  /*0460*/  IMAD R9, R9, UR12, R13 ;  /* 0x0000000c09097c24 */ /* 0x000fe2000f8e020d */
[----:B------:R-:W-:-:S04]  /*0470*/  VIMNMX R8, PT, PT, R8, UR6, PT ;  /* 0x0000000608087c48 */ /* 0x000fc8000bfe0100 */
[----:B------:R-:W-:-:S04]  /*0480*/  VIADDMNMX R9, R9, UR10, RZ, !PT ;  /* 0x0000000a09097c46 */ /* 0x000fc8000f8001ff */
[----:B------:R-:W-:-:S05]  /*0490*/  VIMNMX R9, PT, PT, R9, UR7, PT ;  /* 0x0000000709097c48 */ /* 0x000fca000bfe0100 */
[----:B------:R-:W-:-:S05]  /*04a0*/  IMAD R9, R8, UR18, R9 ;  /* 0x0000001208097c24 */ /* 0x000fca000f8e0209 */
[----:B------:R-:W-:-:S04]  /*04b0*/  IADD3 R8, P1, PT, R9, UR16, RZ ;  /* 0x0000001009087c10 */ /* 0x000fc8000ff3e0ff */
[----:B------:R-:W-:-:S05]  /*04c0*/  LEA.HI.X.SX32 R9, R9, UR17, 0x1, P1 ;  /* 0x0000001109097c11 */ /* 0x000fca00088f0eff */
[----:B------:R-:W2:Y:S01]  /*04d0*/  LDG.E.U8 R8, desc[UR14][R8.64] ;  /* 0x0000000e08087981 */ /* 0x000ea2000c1e1100 */
[----:B------:R-:W-:-:S05]  /*04e0*/  VIADD R3, R3, 0x1 ;  /* 0x0000000103037836 */ /* 0x000fca0000000000 */
[----:B------:R-:W-:Y:S01]  /*04f0*/  ISETP.NE.AND P1, PT, R3, R2, PT ;  /* 0x000000020300720c */ /* 0x000fe20003f25270 */
[----:B--2---:R0:W-:-:S12]  /*0500*/  STS.U8 [R13+UR8], R8 ;  /* 0x000000080d007988 */ /* 0x0041d80008000008 */
[----:B------:R-:W-:Y:S05]  /*0510*/  @P1 BRA `(.L_x_9) ;  /* 0xfffffffc00941947 */ /* 0x000fea000383ffff */
.L_x_8:
[----:B------:R-:W-:Y:S05]  /*0520*/  BSYNC.RECONVERGENT B0 ;  /* 0x0000000000007941 */ /* 0x000fea0003800200 */
.L_x_7:
[----:B------:R-:W1:Y:S01]  /*0530*/  LDCU.64 UR24, c[0x0][0x388] ;  /* 0x00007100ff1877ac */ /* 0x000e620008000a00 */
[----:B------:R-:W-:Y:S01]  /*0540*/  BAR.SYNC.DEFER_BLOCKING 0x0 ;  /* 0x0000000000007b1d */ /* 0x000fe20000010000 */
[----:B-1----:R-:W-:-:S04]  /*0550*/  ISETP.GE.AND P0, PT, R5, UR25, PT ;  /* 0x0000001905007c0c */ /* 0x002fc8000bf06270 */
[----:B------:R-:W-:-:S13]  /*0560*/  ISETP.GE.OR P0, PT, R6, UR24, P0 ;  /* 0x0000001806007c0c */ /* 0x000fda0008706670 */
[----:B------:R-:W-:Y:S05]  /*0570*/  @P0 EXIT ;  /* 0x000000000000094d */ /* 0x000fea0003800000 */
[----:B------:R-:W1:Y:S01]  /*0580*/  S2UR UR5, SR_CgaCtaId ;  /* 0x00000000000579c3 */ /* 0x000e620000008800 */
[----:B------:R-:W-:Y:S01]  /*0590*/  UMOV UR4, 0x400 ;  /* 0x0000040000047882 */ /* 0x000fe20000000000 */
[----:B------:R-:W-:Y:S01]  /*05a0*/  IMAD R4, R4, 0x2, R7 ;  /* 0x0000000204047824 */ /* 0x000fe200078e0207 */
[----:B------:R-:W2:Y:S01]  /*05b0*/  LDCU.128 UR20, c[0x3][0x20] ;  /* 0x00c00400ff1477ac */ /* 0x000ea20008000c00 */
[----:B------:R-:W-:Y:S01]  /*05c0*/  IMAD R6, R5, UR24, R6 ;  /* 0x0000001805067c24 */ /* 0x000fe2000f8e0206 */
[----:B------:R-:W3:Y:S01]  /*05d0*/  LDCU.128 UR8, c[0x3][0x30] ;  /* 0x00c00600ff0877ac */ /* 0x000ee20008000c00 */
[----:B------:R-:W4:Y:S01]  /*05e0*/  LDCU.128 UR16, c[0x3][0x10] ;  /* 0x00c00200ff1077ac */ /* 0x000f220008000c00 */
[----:B-1----:R-:W-:-:S06]  /*05f0*/  ULEA UR4, UR5, UR4, 0x18 ;  /* 0x0000000405047291 */ /* 0x002fcc000f8ec0ff */
[----:B------:R-:W-:-:S03]  /*0600*/  VIADD R7, R4, UR4 ;  /* 0x0000000404077c36 */ /* 0x000fc60008000000 */
[----:B------:R-:W1:Y:S01]  /*0610*/  LDS.U8 R0, [R4+UR4] ;  /* 0x0000000404007984 */ /* 0x000e620008000000 */
[----:B------:R-:W-:-:S03]  /*0620*/  VIADD R15, R7, UR13 ;  /* 0x0000000d070f7c36 */ /* 0x000fc60008000000 */
[----:B0-----:R-:W0:Y:S04]  /*0630*/  LDS.U8 R8, [R4+UR4+0x1] ;  /* 0x0000010404087984 */ /* 0x001e280008000000 */
[----:B------:R5:W3:Y:S01]  /*0640*/  LDS.U8 R10, [R4+UR4+0x2] ;  /* 0x00000204040a7984 */ /* 0x000ae20008000000 */
[----:B------:R-:W5:Y:S03]  /*0650*/  LDCU.128 UR4, c[0x3][URZ] ;  /* 0x00c00000ff0477ac */ /* 0x000f660008000c00 */
[----:B------:R-:W4:Y:S04]  /*0660*/  LDS.U8 R11, [R7+UR13+0x2] ;  /* 0x0000020d070b7984 */ /* 0x000f280008000000 */
[----:B------:R-:W4:Y:S04]  /*0670*/  LDS.U8 R12, [R7+UR13+0x3] ;  /* 0x0000030d070c7984 */ /* 0x000f280008000000 */
[----:B------:R3:W4:Y:S04]  /*0680*/  LDS.U8 R13, [R7+UR13+0x4] ;  /* 0x0000040d070d7984 */ /* 0x0007280008000000 */
[----:B------:R-:W4:Y:S04]  /*0690*/  LDS.U8 R14, [R15+UR13+0x4] ;  /* 0x0000040d0f0e7984 */ /* 0x000f280008000000 */
[----:B------:R-:W4:Y:S04]  /*06a0*/  LDS.U8 R3, [R15+UR13+0x5] ;  /* 0x0000050d0f037984 */ /* 0x000f280008000000 */
[----:B------:R-:W4:Y:S01]  /*06b0*/  LDS.U8 R2, [R15+UR13+0x6] ;  /* 0x0000060d0f027984 */ /* 0x000f220008000000 */
[----:B-1----:R-:W-:-:S02]  /*06c0*/  I2FP.F32.U32 R0, R0 ;  /* 0x0000000000007245 */ /* 0x002fc40000201000 */
[----:B0-----:R-:W-:-:S03]  /*06d0*/  I2FP.F32.U32 R9, R8 ;  /* 0x0000000800097245 */ /* 0x001fc60000201000 */
[C---:B-----5:R-:W-:Y:S01]  /*06e0*/  FFMA R4, R0.reuse, UR4, RZ ;  /* 0x0000000400047c23 */ /* 0x060fe200080000ff */
[----:B--2---:R-:W-:Y:S01]  /*06f0*/  FFMA R0, R0, UR21, RZ ;  /* 0x0000001500007c23 */ /* 0x004fe200080000ff */
[----:B---3--:R-:W-:Y:S02]  /*0700*/  I2FP.F32.U32 R7, R10 ;  /* 0x0000000a00077245 */ /* 0x008fe40000201000 */
[C---:B------:R-:W-:Y:S01]  /*0710*/  FFMA R4, R9.reuse, UR5, R4 ;  /* 0x0000000509047c23 */ /* 0x040fe20008000004 */
[----:B------:R-:W-:Y:S01]  /*0720*/  FFMA R0, R9, UR22, R0 ;  /* 0x0000001609007c23 */ /* 0x000fe20008000000 */
[----:B------:R-:W0:Y:S01]  /*0730*/  LDCU.64 UR4, c[0x3][0x40] ;  /* 0x00c00800ff0477ac */ /* 0x000e220008000a00 */
[----:B----4-:R-:W-:Y:S01]  /*0740*/  I2FP.F32.U32 R11, R11 ;  /* 0x0000000b000b7245 */ /* 0x010fe20000201000 */
[C---:B------:R-:W-:Y:S01]  /*0750*/  FFMA R4, R7.reuse, UR6, R4 ;  /* 0x0000000607047c23 */ /* 0x040fe20008000004 */
[----:B------:R-:W-:Y:S01]  /*0760*/  FFMA R0, R7, UR23, R0 ;  /* 0x0000001707007c23 */ /* 0x000fe20008000000 */
[----:B------:R-:W-:-:S02]  /*0770*/  I2FP.F32.U32 R7, R12 ;  /* 0x0000000c00077245 */ /* 0x000fc40000201000 */
[C---:B------:R-:W-:Y:S01]  /*0780*/  FFMA R4, R11.reuse, UR7, R4 ;  /* 0x000000070b047c23 */ /* 0x040fe20008000004 */
[----:B------:R-:W-:Y:S01]  /*0790*/  FFMA R0, R11, UR8, R0 ;  /* 0x000000080b007c23 */ /* 0x000fe20008000000 */
[----:B------:R-:W1:Y:S01]  /*07a0*/  LDCU.64 UR6, c[0x0][0x390] ;  /* 0x00007200ff0677ac */ /* 0x000e620008000a00 */
[----:B------:R-:W-:Y:S01]  /*07b0*/  I2FP.F32.U32 R13, R13 ;  /* 0x0000000d000d7245 */ /* 0x000fe20000201000 */
[C---:B------:R-:W-:Y:S01]  /*07c0*/  FFMA R4, R7.reuse, UR16, R4 ;  /* 0x0000001007047c23 */ /* 0x040fe20008000004 */
[----:B------:R-:W-:Y:S01]  /*07d0*/  FFMA R0, R7, UR9, R0 ;  /* 0x0000000907007c23 */ /* 0x000fe20008000000 */
[----:B------:R-:W-:Y:S02]  /*07e0*/  I2FP.F32.U32 R7, R14 ;  /* 0x0000000e00077245 */ /* 0x000fe40000201000 */
[C---:B------:R-:W-:Y:S01]  /*07f0*/  FFMA R4, R13.reuse, UR17, R4 ;  /* 0x000000110d047c23 */ /* 0x040fe20008000004 */
[----:B------:R-:W-:Y:S01]  /*0800*/  FFMA R0, R13, UR10, R0 ;  /* 0x0000000a0d007c23 */ /* 0x000fe20008000000 */
[----:B------:R-:W-:-:S02]  /*0810*/  I2FP.F32.U32 R3, R3 ;  /* 0x0000000300037245 */ /* 0x000fc40000201000 */
[C---:B------:R-:W-:Y:S01]  /*0820*/  FFMA R4, R7.reuse, UR18, R4 ;  /* 0x0000001207047c23 */ /* 0x040fe20008000004 */
[----:B------:R-:W-:Y:S01]  /*0830*/  FFMA R0, R7, UR11, R0 ;  /* 0x0000000b07007c23 */ /* 0x000fe20008000000 */
[----:B------:R-:W-:Y:S02]  /*0840*/  I2FP.F32.U32 R7, R2 ;  /* 0x0000000200077245 */ /* 0x000fe40000201000 */
[C---:B------:R-:W-:Y:S01]  /*0850*/  FFMA R4, R3.reuse, UR19, R4 ;  /* 0x0000001303047c23 */ /* 0x040fe20008000004 */
[----:B0-----:R-:W-:-:S03]  /*0860*/  FFMA R0, R3, UR4, R0 ;  /* 0x0000000403007c23 */ /* 0x001fc60008000000 */
[C---:B------:R-:W-:Y:S01]  /*0870*/  FFMA R4, R7.reuse, UR20, R4 ;  /* 0x0000001407047c23 */ /* 0x040fe20008000004 */
[----:B------:R-:W-:Y:S01]  /*0880*/  FFMA R7, R7, UR5, R0 ;  /* 0x0000000507077c23 */ /* 0x000fe20008000000 */
[----:B-1----:R-:W-:-:S03]  /*0890*/  IADD3 R2, P0, PT, R6, UR6, RZ ;  /* 0x0000000606027c10 */ /* 0x002fc6000ff1e0ff */
[----:B------:R-:W-:Y:S01]  /*08a0*/  FADD R4, |R4|, |R7| ;  /* 0x4000000704047221 */ /* 0x000fe20000000200 */
[----:B------:R-:W-:-:S03]  /*08b0*/  LEA.HI.X.SX32 R3, R6, UR7, 0x1, P0 ;  /* 0x0000000706037c11 */ /* 0x000fc600080f0eff */
[----:B------:R-:W0:Y:S02]  /*08c0*/  F2I.U32.TRUNC.NTZ R5, R4 ;  /* 0x0000000400057305 */ /* 0x000e24000020f000 */
[----:B0-----:R-:W-:Y:S01]  /*08d0*/  STG.E.U8 desc[UR14][R2.64], R5 ;  /* 0x0000000502007986 */ /* 0x001fe2000c10110e */
[----:B------:R-:W-:Y:S05]  /*08e0*/  EXIT ;  /* 0x000000000000794d */ /* 0x000fea0003800000 */
        .weak           $__internal_0_$__cuda_sm3x_div_rn_noftz_f32_slowpath
        .type           $__internal_0_$__cuda_sm3x_div_rn_noftz_f32_slowpath,@function
        .size           $__internal_0_$__cuda_sm3x_div_rn_noftz_f32_slowpath,(.L_x_29 - $__internal_0_$__cuda_sm3x_div_rn_noftz_f32_slowpath)
$__internal_0_$__cuda_sm3x_div_rn_noftz_f32_slowpath:
[----:B------:R-:W-:Y:S01]  /*08f0*/  SHF.R.U32.HI R10, RZ, 0x17, R3 ;  /* 0x00000017ff0a7819 */ /* 0x000fe20000011603 */
[--C-:B------:R-:W-:Y:S01]  /*0900*/  IMAD.MOV.U32 R11, RZ, RZ, R0.reuse ;  /* 0x000000ffff0b7224 */ /* 0x100fe200078e0000 */
[----:B------:R-:W-:Y:S02]  /*0910*/  SHF.R.U32.HI R2, RZ, 0x17, R0 ;  /* 0x00000017ff027819 */ /* 0x000fe40000011600 */
[----:B------:R-:W-:Y:S02]  /*0920*/  LOP3.LUT R10, R10, 0xff, RZ, 0xc0, !PT ;  /* 0x000000ff0a0a7812 */ /* 0x000fe400078ec0ff */
[----:B------:R-:W-:Y:S02]  /*0930*/  LOP3.LUT R2, R2, 0xff, RZ, 0xc0, !PT ;  /* 0x000000ff02027812 */ /* 0x000fe400078ec0ff */
[----:B------:R-:W-:Y:S01]  /*0940*/  MOV R12, R3 ;  /* 0x00000003000c7202 */ /* 0x000fe20000000f00 */
[----:B------:R-:W-:Y:S02]  /*0950*/  VIADD R14, R10, 0xffffffff ;  /* 0xffffffff0a0e7836 */ /* 0x000fe40000000000 */
[----:B------:R-:W-:-:S03]  /*0960*/  VIADD R13, R2, 0xffffffff ;  /* 0xffffffff020d7836 */ /* 0x000fc60000000000 */
[----:B------:R-:W-:-:S04]  /*0970*/  ISETP.GT.U32.AND P0, PT, R14, 0xfd, PT ;  /* 0x000000fd0e00780c */ /* 0x000fc80003f04070 */
[----:B------:R-:W-:-:S13]  /*0980*/  ISETP.GT.U32.OR P0, PT, R13, 0xfd, P0 ;  /* 0x000000fd0d00780c */ /* 0x000fda0000704470 */
[----:B------:R-:W-:Y:S01]  /*0990*/  @!P0 IMAD.MOV.U32 R9, RZ, RZ, RZ ;  /* 0x000000ffff098224 */ /* 0x000fe200078e00ff */
[----:B------:R-:W-:Y:S06]  /*09a0*/  @!P0 BRA `(.L_x_10) ;  /* 0x00000000005c8947 */ /* 0x000fec0003800000 */
[----:B------:R-:W-:Y:S02]  /*09b0*/  FSETP.GTU.FTZ.AND P0, PT, |R0|, +INF , PT ;  /* 0x7f8000000000780b */ /* 0x000fe40003f1c200 */
[----:B------:R-:W-:-:S04]  /*09c0*/  FSETP.GTU.FTZ.AND P1, PT, |R3|, +INF , PT ;  /* 0x7f8000000300780b */ /* 0x000fc80003f3c200 */
[----:B------:R-:W-:-:S13]  /*09d0*/  PLOP3.LUT P0, PT, P0, P1, PT, 0xf8, 0x8f ;  /* 0x00000000008f781c */ /* 0x000fda0000703f70 */
[----:B------:R-:W-:Y:S05]  /*09e0*/  @P0 BRA `(.L_x_11) ;  /* 0x0000000400440947 */ /* 0x000fea0003800000 */
[----:B------:R-:W-:-:S13]  /*09f0*/  LOP3.LUT P0, RZ, R12, 0x7fffffff, R11, 0xc8, !PT ;  /* 0x7fffffff0cff7812 */ /* 0x000fda000780c80b */
[----:B------:R-:W-:Y:S05]  /*0a00*/  @!P0 BRA `(.L_x_12) ;  /* 0x0000000400348947 */ /* 0x000fea0003800000 */
[C---:B------:R-:W-:Y:S02]  /*0a10*/  FSETP.NEU.FTZ.AND P2, PT, |R0|.reuse, +INF , PT ;  /* 0x7f8000000000780b */ /* 0x040fe40003f5d200 */
[----:B------:R-:W-:Y:S02]  /*0a20*/  FSETP.NEU.FTZ.AND P1, PT, |R3|, +INF , PT ;  /* 0x7f8000000300780b */ /* 0x000fe40003f3d200 */
[----:B------:R-:W-:-:S11]  /*0a30*/  FSETP.NEU.FTZ.AND P0, PT, |R0|, +INF , PT ;  /* 0x7f8000000000780b */ /* 0x000fd60003f1d200 */
[----:B------:R-:W-:Y:S05]  /*0a40*/  @!P1 BRA !P2, `(.L_x_12) ;  /* 0x0000000400249947 */ /* 0x000fea0005000000 */
[----:B------:R-:W-:-:S04]  /*0a50*/  LOP3.LUT P2, RZ, R11, 0x7fffffff, RZ, 0xc0, !PT ;  /* 0x7fffffff0bff7812 */ /* 0x000fc8000784c0ff */
[----:B------:R-:W-:-:S13]  /*0a60*/  PLOP3.LUT P1, PT, P1, P2, PT, 0x2f, 0xf2 ;  /* 0x0000000000f2781c */ /* 0x000fda0000f24577 */
[----:B------:R-:W-:Y:S05]  /*0a70*/  @P1 BRA `(.L_x_13) ;  /* 0x0000000400101947 */ /* 0x000fea0003800000 */
[----:B------:R-:W-:-:S04]  /*0a80*/  LOP3.LUT P1, RZ, R12, 0x7fffffff, RZ, 0xc0, !PT ;  /* 0x7fffffff0cff7812 */ /* 0x000fc8000782c0ff */
[----:B------:R-:W-:-:S13]  /*0a90*/  PLOP3.LUT P0, PT, P0, P1, PT, 0x2f, 0xf2 ;  /* 0x0000000000f2781c */ /* 0x000fda0000702577 */
[----:B------:R-:W-:Y:S05]  /*0aa0*/  @P0 BRA `(.L_x_14) ;  /* 0x0000000000f80947 */ /* 0x000fea0003800000 */
[----:B------:R-:W-:Y:S02]  /*0ab0*/  ISETP.GE.AND P0, PT, R13, RZ, PT ;  /* 0x000000ff0d00720c */ /* 0x000fe40003f06270 */
[----:B------:R-:W-:-:S11]  /*0ac0*/  ISETP.GE.AND P1, PT, R14, RZ, PT ;  /* 0x000000ff0e00720c */ /* 0x000fd60003f26270 */
[----:B------:R-:W-:Y:S02]  /*0ad0*/  @P0 IMAD.MOV.U32 R9, RZ, RZ, RZ ;  /* 0x000000ffff090224 */ /* 0x000fe400078e00ff */
[----:B------:R-:W-:Y:S01]  /*0ae0*/  @!P0 FFMA R11, R0, 1.84467440737095516160e+19, RZ ;  /* 0x5f800000000b8823 */ /* 0x000fe200000000ff */
[----:B------:R-:W-:Y:S02]  /*0af0*/  @!P0 IMAD.MOV.U32 R9, RZ, RZ, -0x40 ;  /* 0xffffffc0ff098424 */ /* 0x000fe400078e00ff */
[----:B------:R-:W-:Y:S02]  /*0b00*/  @!P1 FFMA R12, R3, 1.84467440737095516160e+19, RZ ;  /* 0x5f800000030c9823 */ /* 0x000fe400000000ff */
[----:B------:R-:W-:-:S07]  /*0b10*/  @!P1 VIADD R9, R9, 0x40 ;  /* 0x0000004009099836 */ /* 0x000fce0000000000 */
.L_x_10:
[----:B------:R-:W-:-:S05]  /*0b20*/  LEA R3, R10, 0xc0800000, 0x17 ;  /* 0xc08000000a037811 */ /* 0x000fca00078eb8ff */
[----:B------:R-:W-:Y:S02]  /*0b30*/  IMAD.IADD R12, R12, 0x1, -R3 ;  /* 0x000000010c0c7824 */ /* 0x000fe400078e0a03 */
[----:B------:R-:W-:Y:S02]  /*0b40*/  VIADD R3, R2, 0xffffff81 ;  /* 0xffffff8102037836 */ /* 0x000fe40000000000 */
[----:B------:R-:W0:Y:S01]  /*0b50*/  MUFU.RCP R13, R12 ;  /* 0x0000000c000d7308 */ /* 0x000e220000001000 */
[----:B------:R-:W-:Y:S01]  /*0b60*/  FADD.FTZ R15, -R12, -RZ ;  /* 0x800000ff0c0f7221 */ /* 0x000fe20000010100 */
[C---:B------:R-:W-:Y:S01]  /*0b70*/  IMAD R2, R3.reuse, -0x800000, R11 ;  /* 0xff80000003027824 */ /* 0x040fe200078e020b */
[----:B------:R-:W-:-:S05]  /*0b80*/  IADD3 R10, PT, PT, R3, 0x7f, -R10 ;  /* 0x0000007f030a7810 */ /* 0x000fca0007ffe80a */
[----:B------:R-:W-:Y:S02]  /*0b90*/  IMAD.IADD R10, R10, 0x1, R9 ;  /* 0x000000010a0a7824 */ /* 0x000fe400078e0209 */
[----:B0-----:R-:W-:-:S04]  /*0ba0*/  FFMA R14, R13, R15, 1 ;  /* 0x3f8000000d0e7423 */ /* 0x001fc8000000000f */
[----:B------:R-:W-:-:S04]  /*0bb0*/  FFMA R16, R13, R14, R13 ;  /* 0x0000000e0d107223 */ /* 0x000fc8000000000d */
[----:B------:R-:W-:-:S04]  /*0bc0*/  FFMA R11, R2, R16, RZ ;  /* 0x00000010020b7223 */ /* 0x000fc800000000ff */
[----:B------:R-:W-:-:S04]  /*0bd0*/  FFMA R14, R15, R11, R2 ;  /* 0x0000000b0f0e7223 */ /* 0x000fc80000000002 */
[----:B------:R-:W-:-:S04]  /*0be0*/  FFMA R11, R16, R14, R11 ;  /* 0x0000000e100b7223 */ /* 0x000fc8000000000b */
[----:B------:R-:W-:-:S04]  /*0bf0*/  FFMA R14, R15, R11, R2 ;  /* 0x0000000b0f0e7223 */ /* 0x000fc80000000002 */
[----:B------:R-:W-:-:S05]  /*0c00*/  FFMA R2, R16, R14, R11 ;  /* 0x0000000e10027223 */ /* 0x000fca000000000b */
[----:B------:R-:W-:-:S04]  /*0c10*/  SHF.R.U32.HI R3, RZ, 0x17, R2 ;  /* 0x00000017ff037819 */ /* 0x000fc80000011602 */
[----:B------:R-:W-:-:S04]  /*0c20*/  LOP3.LUT R3, R3, 0xff, RZ, 0xc0, !PT ;  /* 0x000000ff03037812 */ /* 0x000fc800078ec0ff */
[----:B------:R-:W-:-:S05]  /*0c30*/  IADD3 R13, PT, PT, R3, R10, RZ ;  /* 0x0000000a030d7210 */ /* 0x000fca0007ffe0ff */
[----:B------:R-:W-:-:S05]  /*0c40*/  VIADD R3, R13, 0xffffffff ;  /* 0xffffffff0d037836 */ /* 0x000fca0000000000 */
[----:B------:R-:W-:-:S13]  /*0c50*/  ISETP.GE.U32.AND P0, PT, R3, 0xfe, PT ;  /* 0x000000fe0300780c */ /* 0x000fda0003f06070 */
[----:B------:R-:W-:Y:S05]  /*0c60*/  @!P0 BRA `(.L_x_15) ;  /* 0x0000000000808947 */ /* 0x000fea0003800000 */
[----:B------:R-:W-:-:S13]  /*0c70*/  ISETP.GT.AND P0, PT, R13, 0xfe, PT ;  /* 0x000000fe0d00780c */ /* 0x000fda0003f04270 */
[----:B------:R-:W-:Y:S05]  /*0c80*/  @P0 BRA `(.L_x_16) ;  /* 0x00000000006c0947 */ /* 0x000fea0003800000 */
[----:B------:R-:W-:-:S13]  /*0c90*/  ISETP.GE.AND P0, PT, R13, 0x1, PT ;  /* 0x000000010d00780c */ /* 0x000fda0003f06270 */
[----:B------:R-:W-:Y:S05]  /*0ca0*/  @P0 BRA `(.L_x_17) ;  /* 0x0000000000980947 */ /* 0x000fea0003800000 */
[----:B------:R-:W-:Y:S02]  /*0cb0*/  ISETP.GE.AND P0, PT, R13, -0x18, PT ;  /* 0xffffffe80d00780c */ /* 0x000fe40003f06270 */
[----:B------:R-:W-:-:S11]  /*0cc0*/  LOP3.LUT R2, R2, 0x80000000, RZ, 0xc0, !PT ;  /* 0x8000000002027812 */ /* 0x000fd600078ec0ff */
[----:B------:R-:W-:Y:S05]  /*0cd0*/  @!P0 BRA `(.L_x_17) ;  /* 0x00000000008c8947 */ /* 0x000fea0003800000 */
[CCC-:B------:R-:W-:Y:S01]  /*0ce0*/  FFMA.RZ R3, R16.reuse, R14.reuse, R11.reuse ;  /* 0x0000000e10037223 */ /* 0x1c0fe2000000c00b */
[C---:B------:R-:W-:Y:S02]  /*0cf0*/  VIADD R12, R13.reuse, 0x20 ;  /* 0x000000200d0c7836 */ /* 0x040fe40000000000 */
[CCC-:B------:R-:W-:Y:S01]  /*0d00*/  FFMA.RM R10, R16.reuse, R14.reuse, R11.reuse ;  /* 0x0000000e100a7223 */ /* 0x1c0fe2000000400b */
[----:B------:R-:W-:Y:S02]  /*0d10*/  ISETP.NE.AND P2, PT, R13, RZ, PT ;  /* 0x000000ff0d00720c */ /* 0x000fe40003f45270 */
[----:B------:R-:W-:Y:S01]  /*0d20*/  LOP3.LUT R9, R3, 0x7fffff, RZ, 0xc0, !PT ;  /* 0x007fffff03097812 */ /* 0x000fe200078ec0ff */
[----:B------:R-:W-:Y:S01]  /*0d30*/  FFMA.RP R3, R16, R14, R11 ;  /* 0x0000000e10037223 */ /* 0x000fe2000000800b */
[----:B------:R-:W-:Y:S01]  /*0d40*/  IMAD.MOV R11, RZ, RZ, -R13 ;  /* 0x000000ffff0b7224 */ /* 0x000fe200078e0a0d */
[----:B------:R-:W-:Y:S02]  /*0d50*/  ISETP.NE.AND P1, PT, R13, RZ, PT ;  /* 0x000000ff0d00720c */ /* 0x000fe40003f25270 */
[----:B------:R-:W-:-:S02]  /*0d60*/  LOP3.LUT R9, R9, 0x800000, RZ, 0xfc, !PT ;  /* 0x0080000009097812 */ /* 0x000fc400078efcff */
[----:B------:R-:W-:Y:S02]  /*0d70*/  FSETP.NEU.FTZ.AND P0, PT, R3, R10, PT ;  /* 0x0000000a0300720b */ /* 0x000fe40003f1d000 */
[----:B------:R-:W-:Y:S02]  /*0d80*/  SHF.L.U32 R12, R9, R12, RZ ;  /* 0x0000000c090c7219 */ /* 0x000fe400000006ff */
[----:B------:R-:W-:Y:S02]  /*0d90*/  SEL R10, R11, RZ, P2 ;  /* 0x000000ff0b0a7207 */ /* 0x000fe40001000000 */
[----:B------:R-:W-:Y:S02]  /*0da0*/  ISETP.NE.AND P1, PT, R12, RZ, P1 ;  /* 0x000000ff0c00720c */ /* 0x000fe40000f25270 */
[----:B------:R-:W-:Y:S02]  /*0db0*/  SHF.R.U32.HI R10, RZ, R10, R9 ;  /* 0x0000000aff0a7219 */ /* 0x000fe40000011609 */
[----:B------:R-:W-:-:S02]  /*0dc0*/  PLOP3.LUT P0, PT, P0, P1, PT, 0xf8, 0x8f ;  /* 0x00000000008f781c */ /* 0x000fc40000703f70 */
[----:B------:R-:W-:Y:S02]  /*0dd0*/  SHF.R.U32.HI R12, RZ, 0x1, R10 ;  /* 0x00000001ff0c7819 */ /* 0x000fe4000001160a */
[----:B------:R-:W-:-:S04]  /*0de0*/  SEL R3, RZ, 0x1, !P0 ;  /* 0x00000001ff037807 */ /* 0x000fc80004000000 */
[----:B------:R-:W-:-:S04]  /*0df0*/  LOP3.LUT R3, R3, 0x1, R12, 0xf8, !PT ;  /* 0x0000000103037812 */ /* 0x000fc800078ef80c */
[----:B------:R-:W-:-:S05]  /*0e00*/  LOP3.LUT R3, R3, R10, RZ, 0xc0, !PT ;  /* 0x0000000a03037212 */ /* 0x000fca00078ec0ff */
[----:B------:R-:W-:-:S05]  /*0e10*/  IMAD.IADD R3, R12, 0x1, R3 ;  /* 0x000000010c037824 */ /* 0x000fca00078e0203 */
[----:B------:R-:W-:Y:S01]  /*0e20*/  LOP3.LUT R2, R3, R2, RZ, 0xfc, !PT ;  /* 0x0000000203027212 */ /* 0x000fe200078efcff */
[----:B------:R-:W-:Y:S06]  /*0e30*/  BRA `(.L_x_17) ;  /* 0x0000000000347947 */ /* 0x000fec0003800000 */
.L_x_16:
[----:B------:R-:W-:-:S04]  /*0e40*/  LOP3.LUT R2, R2, 0x80000000, RZ, 0xc0, !PT ;  /* 0x8000000002027812 */ /* 0x000fc800078ec0ff */
[----:B------:R-:W-:Y:S01]  /*0e50*/  LOP3.LUT R2, R2, 0x7f800000, RZ, 0xfc, !PT ;  /* 0x7f80000002027812 */ /* 0x000fe200078efcff */
[----:B------:R-:W-:Y:S06]  /*0e60*/  BRA `(.L_x_17) ;  /* 0x0000000000287947 */ /* 0x000fec0003800000 */
.L_x_15:
[----:B------:R-:W-:Y:S01]  /*0e70*/  IMAD R2, R10, 0x800000, R2 ;  /* 0x008000000a027824 */ /* 0x000fe200078e0202 */
[----:B------:R-:W-:Y:S06]  /*0e80*/  BRA `(.L_x_17) ;  /* 0x0000000000207947 */ /* 0x000fec0003800000 */
.L_x_14:
[----:B------:R-:W-:-:S04]  /*0e90*/  LOP3.LUT R2, R12, 0x80000000, R11, 0x48, !PT ;  /* 0x800000000c027812 */ /* 0x000fc800078e480b */
[----:B------:R-:W-:Y:S01]  /*0ea0*/  LOP3.LUT R2, R2, 0x7f800000, RZ, 0xfc, !PT ;  /* 0x7f80000002027812 */ /* 0x000fe200078efcff */
[----:B------:R-:W-:Y:S06]  /*0eb0*/  BRA `(.L_x_17) ;  /* 0x0000000000147947 */ /* 0x000fec0003800000 */
.L_x_13:
[----:B------:R-:W-:Y:S01]  /*0ec0*/  LOP3.LUT R2, R12, 0x80000000, R11, 0x48, !PT ;  /* 0x800000000c027812 */ /* 0x000fe200078e480b */
[----:B------:R-:W-:Y:S06]  /*0ed0*/  BRA `(.L_x_17) ;  /* 0x00000000000c7947 */ /* 0x000fec0003800000 */
.L_x_12:
[----:B------:R-:W0:Y:S01]  /*0ee0*/  MUFU.RSQ R2, -QNAN ;  /* 0xffc0000000027908 */ /* 0x000e220000001400 */
[----:B------:R-:W-:Y:S05]  /*0ef0*/  BRA `(.L_x_17) ;  /* 0x0000000000047947 */ /* 0x000fea0003800000 */
.L_x_11:
[----:B------:R-:W-:-:S07]  /*0f00*/  FADD.FTZ R2, R0, R3 ;  /* 0x0000000300027221 */ /* 0x000fce0000010000 */
.L_x_17:
[----:B------:R-:W-:-:S04]  /*0f10*/  IMAD.MOV.U32 R9, RZ, RZ, 0x0 ;  /* 0x00000000ff097424 */ /* 0x000fc800078e00ff */
[----:B0-----:R-:W-:Y:S05]  /*0f20*/  RET.REL.NODEC R8 `(_Z27edgeDetectionKernelWithSmemPhiiS_) ;  /* 0xfffffff008347950 */ /* 0x001fea0003c3ffff */
.L_x_18:
        /* <DEDUP_REMOVED lines=13> */
.L_x_29:


//--------------------- .text._Z20edgeDetectionKernel2PhiiS_ --------------------------
	.section	.text._Z20edgeDetectionKernel2PhiiS_,"ax",@progbits
	.align	128
        .global         _Z20edgeDetectionKernel2PhiiS_
        .type           _Z20edgeDetectionKernel2PhiiS_,@function
        .size           _Z20edgeDetectionKernel2PhiiS_,(.L_x_33 - _Z20edgeDetectionKernel2PhiiS_)
        .other          _Z20edgeDetectionKernel2PhiiS_,@"STO_CUDA_ENTRY STV_DEFAULT"
_Z20edgeDetectionKernel2PhiiS_:
.text._Z20edgeDetectionKernel2PhiiS_:
[----:B------:R-:W-:Y:S01]  /*0000*/  LDC R1, c[0x0][0x37c] ;  /* 0x0000df00ff017b82 */ /* 0x000fe20000000800 */
[----:B------:R-:W0:Y:S07]  /*0010*/  S2R R5, SR_TID.Y ;  /* 0x0000000000057919 */ /* 0x000e2e0000002200 */
[----:B------:R-:W0:Y:S01]  /*0020*/  S2UR UR4, SR_CTAID.Y ;  /* 0x00000000000479c3 */ /* 0x000e220000002600 */
[----:B------:R-:W1:Y:S07]  /*0030*/  S2R R0, SR_TID.X ;  /* 0x0000000000007919 */ /* 0x000e6e0000002100 */
[----:B------:R-:W0:Y:S08]  /*0040*/  LDC R8, c[0x0][0x364] ;  /* 0x0000d900ff087b82 */ /* 0x000e300000000800 */
[----:B------:R-:W1:Y:S08]  /*0050*/  S2UR UR5, SR_CTAID.X ;  /* 0x00000000000579c3 */ /* 0x000e700000002500 */
[----:B------:R-:W1:Y:S08]  /*0060*/  LDC R9, c[0x0][0x360] ;  /* 0x0000d800ff097b82 */ /* 0x000e700000000800 */
[----:B------:R-:W2:Y:S01]  /*0070*/  LDC.64 R2, c[0x0][0x388] ;  /* 0x0000e200ff027b82 */ /* 0x000ea20000000a00 */
[----:B0-----:R-:W-:-:S02]  /*0080*/  IMAD R8, R8, UR4, R5 ;  /* 0x0000000408087c24 */ /* 0x001fc4000f8e0205 */
[----:B-1----:R-:W-:-:S03]  /*0090*/  IMAD R9, R9, UR5, R0 ;  /* 0x0000000509097c24 */ /* 0x002fc6000f8e0200 */
[----:B--2---:R-:W-:-:S04]  /*00a0*/  ISETP.GE.AND P0, PT, R8, R3, PT ;  /* 0x000000030800720c */ /* 0x004fc80003f06270 */
[----:B------:R-:W-:-:S13]  /*00b0*/  ISETP.GE.OR P0, PT, R9, R2, P0 ;  /* 0x000000020900720c */ /* 0x000fda0000706670 */
[----:B------:R-:W-:Y:S05]  /*00c0*/  @P0 EXIT ;  /* 0x000000000000094d */ /* 0x000fea0003800000 */
[----:B------:R-:W0:Y:S01]  /*00d0*/  LDCU.64 UR6, c[0x0][0x380] ;  /* 0x00007000ff0677ac */ /* 0x000e220008000a00 */
[----:B------:R-:W-:Y:S01]  /*00e0*/  VIADD R15, R3, 0xffffffff ;  /* 0xffffffff030f7836 */ /* 0x000fe20000000000 */
[----:B------:R-:W-:Y:S01]  /*00f0*/  VIMNMX.U32 R0, PT, PT, R8, 0x1, !PT ;  /* 0x0000000108007848 */ /* 0x000fe20007fe0000 */
[----:B------:R-:W-:Y:S01]  /*0100*/  VIADD R13, R2, 0xffffffff ;  /* 0xffffffff020d7836 */ /* 0x000fe20000000000 */
[----:B------:R-:W-:Y:S01]  /*0110*/  VIMNMX R4, PT, PT, R9, 0x1, !PT ;  /* 0x0000000109047848 */ /* 0x000fe20007fe0100 */
[----:B------:R-:W1:Y:S01]  /*0120*/  LDCU.64 UR4, c[0x0][0x358] ;  /* 0x00006b00ff0477ac */ /* 0x000e620008000a00 */
[----:B------:R-:W-:Y:S02]  /*0130*/  VIMNMX R6, PT, PT, RZ, R9, !PT ;  /* 0x00000009ff067248 */ /* 0x000fe40007fe0100 */
[----:B------:R-:W-:Y:S01]  /*0140*/  VIADDMNMX.U32 R0, R0, 0xffffffff, R15, PT ;  /* 0xffffffff00007846 */ /* 0x000fe2000380000f */
[----:B------:R-:W2:Y:S01]  /*0150*/  LDCU.128 UR8, c[0x3][URZ] ;  /* 0x00c00000ff0877ac */ /* 0x000ea20008000c00 */
[----:B------:R-:W-:-:S02]  /*0160*/  VIADDMNMX R7, R4, 0xffffffff, R13, PT ;  /* 0xffffffff04077846 */ /* 0x000fc4000380010d */
[----:B------:R-:W-:Y:S01]  /*0170*/  VIMNMX R5, PT, PT, R13, R6, PT ;  /* 0x000000060d057248 */ /* 0x000fe20003fe0100 */
[----:B------:R-:W3:Y:S01]  /*0180*/  LDCU.128 UR20, c[0x3][0x20] ;  /* 0x00c00400ff1477ac */ /* 0x000ee20008000c00 */
[----:B------:R-:W-:Y:S01]  /*0190*/  VIMNMX R4, PT, PT, R9, -0x1, !PT ;  /* 0xffffffff09047848 */ /* 0x000fe20007fe0100 */
[-C--:B------:R-:W-:Y:S01]  /*01a0*/  IMAD R3, R0, R2.reuse, R7 ;  /* 0x0000000200037224 */ /* 0x080fe200078e0207 */
[----:B------:R-:W-:Y:S01]  /*01b0*/  VIMNMX.U32 R6, PT, PT, R8, R15, PT ;  /* 0x0000000f08067248 */ /* 0x000fe20003fe0000 */
[-C--:B------:R-:W-:Y:S01]  /*01c0*/  IMAD R11, R0, R2.reuse, R5 ;  /* 0x00000002000b7224 */ /* 0x080fe200078e0205 */
[----:B------:R-:W-:Y:S01]  /*01d0*/  VIADDMNMX R13, R4, 0x1, R13, PT ;  /* 0x00000001040d7846 */ /* 0x000fe2000380010d */
[----:B------:R-:W4:Y:S01]  /*01e0*/  LDCU.128 UR12, c[0x3][0x30] ;  /* 0x00c00600ff0c77ac */ /* 0x000f220008000c00 */
[----:B0-----:R-:W-:Y:S02]  /*01f0*/  IADD3 R20, P0, PT, R3, UR6, RZ ;  /* 0x0000000603147c10 */ /* 0x001fe4000ff1e0ff */
[----:B------:R-:W-:Y:S01]  /*0200*/  IADD3 R10, P1, PT, R11, UR6, RZ ;  /* 0x000000060b0a7c10 */ /* 0x000fe2000ff3e0ff */
[-C--:B------:R-:W-:Y:S01]  /*0210*/  IMAD R4, R0, R2.reuse, R13 ;  /* 0x0000000200047224 */ /* 0x080fe200078e020d */
[----:B------:R-:W-:Y:S01]  /*0220*/  LEA.HI.X.SX32 R21, R3, UR7, 0x1, P0 ;  /* 0x0000000703157c11 */ /* 0x000fe200080f0eff */
[-C--:B------:R-:W-:Y:S01]  /*0230*/  IMAD R12, R6, R2.reuse, R7 ;  /* 0x00000002060c7224 */ /* 0x080fe200078e0207 */
[----:B------:R-:W-:Y:S01]  /*0240*/  LEA.HI.X.SX32 R11, R11, UR7, 0x1, P1 ;  /* 0x000000070b0b7c11 */ /* 0x000fe200088f0eff */
[----:B------:R-:W0:Y:S01]  /*0250*/  LDCU.128 UR16, c[0x3][0x10] ;  /* 0x00c00200ff1077ac */ /* 0x000e220008000c00 */
[----:B------:R-:W-:Y:S01]  /*0260*/  IADD3 R16, P0, PT, R4, UR6, RZ ;  /* 0x0000000604107c10 */ /* 0x000fe2000ff1e0ff */
[----:B-1----:R1:W5:Y:S01]  /*0270*/  LDG.E.U8 R0, desc[UR4][R20.64] ;  /* 0x0000000414007981 */ /* 0x002362000c1e1100 */
[----:B------:R-:W-:Y:S01]  /*0280*/  IMAD R19, R6, R2, R5 ;  /* 0x0000000206137224 */ /* 0x000fe200078e0205 */
[----:B------:R-:W-:-:S02]  /*0290*/  IADD3 R14, P1, PT, R12, UR6, RZ ;  /* 0x000000060c0e7c10 */ /* 0x000fc4000ff3e0ff */
[----:B------:R2:W3:Y:S01]  /*02a0*/  LDG.E.U8 R3, desc[UR4][R10.64] ;  /* 0x000000040a037981 */ /* 0x0004e2000c1e1100 */
[----:B------:R-:W-:Y:S01]  /*02b0*/  LEA.HI.X.SX32 R17, R4, UR7, 0x1, P0 ;  /* 0x0000000704117c11 */ /* 0x000fe200080f0eff */
[-C--:B------:R-:W-:Y:S01]  /*02c0*/  IMAD R22, R6, R2.reuse, R13 ;  /* 0x0000000206167224 */ /* 0x080fe200078e020d */
[----:B------:R-:W-:Y:S02]  /*02d0*/  VIADDMNMX.U32 R18, R8, 0x1, R15, PT ;  /* 0x0000000108127846 */ /* 0x000fe4000380000f */
[C---:B------:R-:W-:Y:S01]  /*02e0*/  IADD3 R6, P0, PT, R19.reuse, UR6, RZ ;  /* 0x0000000613067c10 */ /* 0x040fe2000ff1e0ff */
[----:B------:R4:W3:Y:S01]  /*02f0*/  LDG.E.U8 R16, desc[UR4][R16.64] ;  /* 0x0000000410107981 */ /* 0x0008e2000c1e1100 */
[----:B------:R-:W-:Y:S01]  /*0300*/  LEA.HI.X.SX32 R15, R12, UR7, 0x1, P1 ;  /* 0x000000070c0f7c11 */ /* 0x000fe200088f0eff */
[-C--:B-1----:R-:W-:Y:S01]  /*0310*/  IMAD R20, R18, R2.reuse, R7 ;  /* 0x0000000212147224 */ /* 0x082fe200078e0207 */
[----:B------:R-:W-:Y:S02]  /*0320*/  IADD3 R4, P1, PT, R22, UR6, RZ ;  /* 0x0000000616047c10 */ /* 0x000fe4000ff3e0ff */
[----:B------:R-:W-:Y:S01]  /*0330*/  LEA.HI.X.SX32 R7, R19, UR7, 0x1, P0 ;  /* 0x0000000713077c11 */ /* 0x000fe200080f0eff */
[----:B------:R-:W3:Y:S01]  /*0340*/  LDG.E.U8 R14, desc[UR4][R14.64] ;  /* 0x000000040e0e7981 */ /* 0x000ee2000c1e1100 */
[----:B------:R-:W-:Y:S01]  /*0350*/  IMAD R19, R18, R2, R5 ;  /* 0x0000000212137224 */ /* 0x000fe200078e0205 */
[----:B--2---:R-:W-:-:S02]  /*0360*/  IADD3 R10, P0, PT, R20, UR6, RZ ;  /* 0x00000006140a7c10 */ /* 0x004fc4000ff1e0ff */
[----:B------:R-:W-:Y:S01]  /*0370*/  LEA.HI.X.SX32 R5, R22, UR7, 0x1, P1 ;  /* 0x0000000716057c11 */ /* 0x000fe200088f0eff */
[----:B------:R-:W2:Y:S01]  /*0380*/  LDG.E.U8 R6, desc[UR4][R6.64] ;  /* 0x0000000406067981 */ /* 0x000ea2000c1e1100 */
[-C--:B----4-:R-:W-:Y:S01]  /*0390*/  IMAD R17, R18, R2.reuse, R13 ;  /* 0x0000000212117224 */ /* 0x090fe200078e020d */
[C---:B------:R-:W-:Y:S02]  /*03a0*/  IADD3 R12, P1, PT, R19.reuse, UR6, RZ ;  /* 0x00000006130c7c10 */ /* 0x040fe4000ff3e0ff */
[----:B------:R-:W-:Y:S01]  /*03b0*/  LEA.HI.X.SX32 R11, R20, UR7, 0x1, P0 ;  /* 0x00000007140b7c11 */ /* 0x000fe200080f0eff */
[----:B------:R-:W4:Y:S01]  /*03c0*/  LDG.E.U8 R4, desc[UR4][R4.64] ;  /* 0x0000000404047981 */ /* 0x000f22000c1e1100 */
[----:B------:R-:W-:Y:S02]  /*03d0*/  LEA.HI.X.SX32 R13, R19, UR7, 0x1, P1 ;  /* 0x00000007130d7c11 */ /* 0x000fe400088f0eff */
[C---:B------:R-:W-:Y:S01]  /*03e0*/  IADD3 R18, P0, PT, R17.reuse, UR6, RZ ;  /* 0x0000000611127c10 */ /* 0x040fe2000ff1e0ff */
[----:B------:R-:W4:Y:S03]  /*03f0*/  LDG.E.U8 R10, desc[UR4][R10.64] ;  /* 0x000000040a0a7981 */ /* 0x000f26000c1e1100 */
[----:B------:R-:W-:Y:S01]  /*0400*/  LEA.HI.X.SX32 R19, R17, UR7, 0x1, P0 ;  /* 0x0000000711137c11 */ /* 0x000fe200080f0eff */
[----:B------:R-:W4:Y:S01]  /*0410*/  LDG.E.U8 R12, desc[UR4][R12.64] ;  /* 0x000000040c0c7981 */ /* 0x000f22000c1e1100 */
[----:B------:R-:W1:Y:S03]  /*0420*/  LDCU.64 UR6, c[0x3][0x40] ;  /* 0x00c00800ff0677ac */ /* 0x000e660008000a00 */
[----:B------:R-:W4:Y:S01]  /*0430*/  LDG.E.U8 R15, desc[UR4][R18.64] ;  /* 0x00000004120f7981 */ /* 0x000f22000c1e1100 */
[----:B------:R-:W-:Y:S01]  /*0440*/  IMAD R8, R8, R2, R9 ;  /* 0x0000000208087224 */ /* 0x000fe200078e0209 */
[----:B-----5:R-:W-:-:S02]  /*0450*/  I2FP.F32.U32 R0, R0 ;  /* 0x0000000000007245 */ /* 0x020fc40000201000 */
[----:B---3--:R-:W-:-:S03]  /*0460*/  I2FP.F32.U32 R20, R3 ;  /* 0x0000000300147245 */ /* 0x008fc60000201000 */
[C---:B------:R-:W-:Y:S01]  /*0470*/  FFMA R3, R0.reuse, UR8, RZ ;  /* 0x0000000800037c23 */ /* 0x040fe200080000ff */
[----:B------:R-:W-:-:S03]  /*0480*/  FFMA R0, R0, UR21, RZ ;  /* 0x0000001500007c23 */ /* 0x000fc600080000ff */
[C---:B------:R-:W-:Y:S01]  /*0490*/  FFMA R3, R20.reuse, UR9, R3 ;  /* 0x0000000914037c23 */ /* 0x040fe20008000003 */
[----:B------:R-:W-:Y:S01]  /*04a0*/  I2FP.F32.U32 R16, R16 ;  /* 0x0000001000107245 */ /* 0x000fe20000201000 */
[----:B------:R-:W-:Y:S01]  /*04b0*/  FFMA R0, R20, UR22, R0 ;  /* 0x0000001614007c23 */ /* 0x000fe20008000000 */
[----:B------:R-:W3:Y:S03]  /*04c0*/  LDCU.64 UR8, c[0x0][0x390] ;  /* 0x00007200ff0877ac */ /* 0x000ee60008000a00 */
[C---:B------:R-:W-:Y:S01]  /*04d0*/  FFMA R3, R16.reuse, UR10, R3 ;  /* 0x0000000a10037c23 */ /* 0x040fe20008000003 */
[----:B------:R-:W-:Y:S01]  /*04e0*/  I2FP.F32.U32 R14, R14 ;  /* 0x0000000e000e7245 */ /* 0x000fe20000201000 */
[----:B------:R-:W-:Y:S01]  /*04f0*/  FFMA R0, R16, UR23, R0 ;  /* 0x0000001710007c23 */ /* 0x000fe20008000000 */
[----:B--2---:R-:W-:-:S03]  /*0500*/  I2FP.F32.U32 R6, R6 ;  /* 0x0000000600067245 */ /* 0x004fc60000201000 */
[C---:B------:R-:W-:Y:S01]  /*0510*/  FFMA R3, R14.reuse, UR11, R3 ;  /* 0x0000000b0e037c23 */ /* 0x040fe20008000003 */
[----:B------:R-:W-:Y:S01]  /*0520*/  FFMA R0, R14, UR12, R0 ;  /* 0x0000000c0e007c23 */ /* 0x000fe20008000000 */
[----:B----4-:R-:W-:Y:S02]  /*0530*/  I2FP.F32.U32 R4, R4 ;  /* 0x0000000400047245 */ /* 0x010fe40000201000 */
[C---:B0-----:R-:W-:Y:S01]  /*0540*/  FFMA R3, R6.reuse, UR16, R3 ;  /* 0x0000001006037c23 */ /* 0x041fe20008000003 */
        /* <DEDUP_REMOVED lines=9> */
[----:B-1----:R-:W-:-:S03]  /*05e0*/  FFMA R0, R12, UR6, R0 ;  /* 0x000000060c007c23 */ /* 0x002fc60008000000 */
[C---:B------:R-:W-:Y:S01]  /*05f0*/  FFMA R3, R4.reuse, UR20, R3 ;  /* 0x0000001404037c23 */ /* 0x040fe20008000003 */
[----:B------:R-:W-:-:S04]  /*0600*/  FFMA R0, R4, UR7, R0 ;  /* 0x0000000704007c23 */ /* 0x000fc80008000000 */
[----:B------:R-:W-:-:S04]  /*0610*/  FADD R0, |R3|, |R0| ;  /* 0x4000000003007221 */ /* 0x000fc80000000200 */
[----:B------:R-:W0:Y:S01]  /*0620*/  F2I.U32.TRUNC.NTZ R5, R0 ;  /* 0x0000000000057305 */ /* 0x000e22000020f000 */
[----:B---3--:R-:W-:-:S04]  /*0630*/  IADD3 R2, P0, PT, R8, UR8, RZ ;  /* 0x0000000808027c10 */ /* 0x008fc8000ff1e0ff */
[----:B------:R-:W-:-:S05]  /*0640*/  LEA.HI.X.SX32 R3, R8, UR9, 0x1, P0 ;  /* 0x0000000908037c11 */ /* 0x000fca00080f0eff */
[----:B0-----:R-:W-:Y:S01]  /*0650*/  STG.E.U8 desc[UR4][R2.64], R5 ;  /* 0x0000000502007986 */ /* 0x001fe2000c101104 */
[----:B------:R-:W-:Y:S05]  /*0660*/  EXIT ;  /* 0x000000000000794d */ /* 0x000fea0003800000 */
.L_x_19:
        /* <DEDUP_REMOVED lines=9> */
.L_x_33:


//--------------------- .text._Z20edgeDetectionKernel1PhiiPfS0_iS_ --------------------------
	.section	.text._Z20edgeDetectionKernel1PhiiPfS0_iS_,"ax",@progbits
	.align	128
        .global         _Z20edgeDetectionKernel1PhiiPfS0_iS_
        .type           _Z20edgeDetectionKernel1PhiiPfS0_iS_,@function
        .size           _Z20edgeDetectionKernel1PhiiPfS0_iS_,(.L_x_34 - _Z20edgeDetectionKernel1PhiiPfS0_iS_)
        .other          _Z20edgeDetectionKernel1PhiiPfS0_iS_,@"STO_CUDA_ENTRY STV_DEFAULT"
_Z20edgeDetectionKernel1PhiiPfS0_iS_:
.text._Z20edgeDetectionKernel1PhiiPfS0_iS_:
[----:B------:R-:W-:Y:S01]  /*0000*/  LDC R1, c[0x0][0x37c] ;  /* 0x0000df00ff017b82 */ /* 0x000fe20000000800 */
[----:B------:R-:W0:Y:S07]  /*0010*/  S2R R3, SR_TID.Y ;  /* 0x0000000000037919 */ /* 0x000e2e0000002200 */
[----:B------:R-:W0:Y:S01]  /*0020*/  S2UR UR4, SR_CTAID.Y ;  /* 0x00000000000479c3 */ /* 0x000e220000002600 */
[----:B------:R-:W1:Y:S01]  /*0030*/  LDCU.64 UR14, c[0x0][0x388] ;  /* 0x00007100ff0e77ac */ /* 0x000e620008000a00 */
[----:B------:R-:W2:Y:S06]  /*0040*/  S2R R2, SR_TID.X ;  /* 0x0000000000027919 */ /* 0x000eac0000002100 */
[----:B------:R-:W0:Y:S08]  /*0050*/  LDC R0, c[0x0][0x364] ;  /* 0x0000d900ff007b82 */ /* 0x000e300000000800 */
[----:B------:R-:W2:Y:S08]  /*0060*/  S2UR UR5, SR_CTAID.X ;  /* 0x00000000000579c3 */ /* 0x000eb00000002500 */
[----:B------:R-:W2:Y:S01]  /*0070*/  LDC R7, c[0x0][0x360] ;  /* 0x0000d800ff077b82 */ /* 0x000ea20000000800 */
[----:B0-----:R-:W-:-:S05]  /*0080*/  IMAD R0, R0, UR4, R3 ;  /* 0x0000000400007c24 */ /* 0x001fca000f8e0203 */
[----:B-1----:R-:W-:Y:S01]  /*0090*/  ISETP.GE.AND P0, PT, R0, UR15, PT ;  /* 0x0000000f00007c0c */ /* 0x002fe2000bf06270 */
[----:B--2---:R-:W-:-:S05]  /*00a0*/  IMAD R7, R7, UR5, R2 ;  /* 0x0000000507077c24 */ /* 0x004fca000f8e0202 */
[----:B------:R-:W-:-:S13]  /*00b0*/  ISETP.GE.OR P0, PT, R7, UR14, P0 ;  /* 0x0000000e07007c0c */ /* 0x000fda0008706670 */
[----:B------:R-:W-:Y:S05]  /*00c0*/  @P0 EXIT ;  /* 0x000000000000094d */ /* 0x000fea0003800000 */
[----:B------:R-:W0:Y:S01]  /*00d0*/  LDCU UR5, c[0x0][0x3a0] ;  /* 0x00007400ff0577ac */ /* 0x000e220008000800 */
[----:B------:R-:W-:Y:S02]  /*00e0*/  IMAD.MOV.U32 R9, RZ, RZ, RZ ;  /* 0x000000ffff097224 */ /* 0x000fe400078e00ff */
[----:B------:R-:W-:Y:S01]  /*00f0*/  IMAD.MOV.U32 R12, RZ, RZ, RZ ;  /* 0x000000ffff0c7224 */ /* 0x000fe200078e00ff */
[----:B------:R-:W1:Y:S01]  /*0100*/  LDCU.64 UR12, c[0x0][0x358] ;  /* 0x00006b00ff0c77ac */ /* 0x000e620008000a00 */
[----:B0-----:R-:W-:-:S09]  /*0110*/  UISETP.GE.AND UP0, UPT, UR5, 0x1, UPT ;  /* 0x000000010500788c */ /* 0x001fd2000bf06270 */
[----:B-1----:R-:W-:Y:S05]  /*0120*/  BRA.U !UP0, `(.L_x_20) ;  /* 0x0000000d08f47547 */ /* 0x002fea000b800000 */
[----:B------:R-:W-:Y:S01]  /*0130*/  USHF.R.U32.HI UR4, URZ, 0x1, UR5 ;  /* 0x00000001ff047899 */ /* 0x000fe20008011605 */
[----:B------:R-:W-:Y:S01]  /*0140*/  IMAD.MOV.U32 R12, RZ, RZ, RZ ;  /* 0x000000ffff0c7224 */ /* 0x000fe200078e00ff */
[----:B------:R-:W-:Y:S01]  /*0150*/  ULOP3.LUT UR8, UR5, 0x7, URZ, 0xc0, !UPT ;  /* 0x0000000705087892 */ /* 0x000fe2000f8ec0ff */
[----:B------:R-:W-:Y:S01]  /*0160*/  IMAD.MOV.U32 R9, RZ, RZ, RZ ;  /* 0x000000ffff097224 */ /* 0x000fe200078e00ff */
[----:B------:R-:W-:Y:S02]  /*0170*/  UIADD3 UR7, UPT, UPT, UR14, -0x1, URZ ;  /* 0xffffffff0e077890 */ /* 0x000fe4000fffe0ff */
[----:B------:R-:W-:Y:S01]  /*0180*/  VIADD R18, R0, -UR4 ;  /* 0x8000000400127c36 */ /* 0x000fe20008000000 */
[----:B------:R-:W-:Y:S01]  /*0190*/  ULOP3.LUT UR5, UR5, 0x7ffffff8, URZ, 0xc0, !UPT ;  /* 0x7ffffff805057892 */ /* 0x000fe2000f8ec0ff */
[----:B------:R-:W-:Y:S01]  /*01a0*/  VIADD R6, R7, -UR4 ;  /* 0x8000000407067c36 */ /* 0x000fe20008000000 */
[----:B------:R-:W-:-:S10]  /*01b0*/  UMOV UR4, URZ ;  /* 0x000000ff00047c82 */ /* 0x000fd40008000000 */
.L_x_26:
[----:B------:R-:W0:Y:S01]  /*01c0*/  LDCU UR6, c[0x0][0x3a0] ;  /* 0x00007400ff0677ac */ /* 0x000e220008000800 */
[----:B------:R-:W1:Y:S01]  /*01d0*/  LDC R3, c[0x0][0x38c] ;  /* 0x0000e300ff037b82 */ /* 0x000e620000000800 */
[----:B------:R-:W-:Y:S01]  /*01e0*/  VIADDMNMX R8, R18, UR4, RZ, !PT ;  /* 0x0000000412087c46 */ /* 0x000fe2000f8001ff */
[----:B------:R-:W-:Y:S01]  /*01f0*/  IMAD.MOV.U32 R13, RZ, RZ, RZ ;  /* 0x000000ffff0d7224 */ /* 0x000fe200078e00ff */
[----:B0-----:R-:W-:Y:S02]  /*0200*/  UISETP.GE.U32.AND UP1, UPT, UR6, 0x8, UPT ;  /* 0x000000080600788c */ /* 0x001fe4000bf26070 */
[----:B------:R-:W-:Y:S02]  /*0210*/  UIMAD UR15, UR4, UR6, URZ ;  /* 0x00000006040f72a4 */ /* 0x000fe4000f8e02ff */
[----:B------:R-:W-:Y:S01]  /*0220*/  UIADD3 UR4, UPT, UPT, UR4, 0x1, URZ ;  /* 0x0000000104047890 */ /* 0x000fe2000fffe0ff */
[----:B-1----:R-:W-:-:S03]  /*0230*/  VIADDMNMX R8, R3, 0xffffffff, R8, PT ;  /* 0xffffffff03087846 */ /* 0x002fc60003800108 */
[----:B------:R-:W-:Y:S01]  /*0240*/  UISETP.NE.AND UP0, UPT, UR4, UR6, UPT ;  /* 0x000000060400728c */ /* 0x000fe2000bf05270 */
[----:B------:R-:W-:Y:S10]  /*0250*/  BRA.U !UP1, `(.L_x_21) ;  /* 0x0000000509947547 */ /* 0x000ff4000b800000 */
[----:B------:R-:W-:Y:S01]  /*0260*/  IMAD.MOV.U32 R17, RZ, RZ, RZ ;  /* 0x000000ffff117224 */ /* 0x000fe200078e00ff */
[----:B------:R-:W0:Y:S01]  /*0270*/  LDCU UR9, c[0x0][0x388] ;  /* 0x00007100ff0977ac */ /* 0x000e220008000800 */
[----:B------:R-:W1:Y:S05]  /*0280*/  LDCU.64 UR10, c[0x0][0x380] ;  /* 0x00007000ff0a77ac */ /* 0x000e6a0008000a00 */
.L_x_22:
[----:B------:R-:W-:Y:S01]  /*0290*/  IMAD.IADD R15, R6, 0x1, R17 ;  /* 0x00000001060f7824 */ /* 0x000fe200078e0211 */
[----:B------:R-:W2:Y:S01]  /*02a0*/  LDC.64 R2, c[0x0][0x390] ;  /* 0x0000e400ff027b82 */ /* 0x000ea20000000a00 */
[----:B------:R-:W-:-:S03]  /*02b0*/  VIADD R13, R17, UR15 ;  /* 0x0000000f110d7c36 */ /* 0x000fc60008000000 */
[----:B------:R-:W-:-:S04]  /*02c0*/  VIMNMX R10, PT, PT, RZ, R15, !PT ;  /* 0x0000000fff0a7248 */ /* 0x000fc80007fe0100 */
[----:B------:R-:W-:Y:S01]  /*02d0*/  VIMNMX R11, PT, PT, R10, UR7, PT ;  /* 0x000000070a0b7c48 */ /* 0x000fe2000bfe0100 */
[----:B------:R-:W3:Y:S04]  /*02e0*/  LDC.64 R4, c[0x0][0x398] ;  /* 0x0000e600ff047b82 */ /* 0x000ee80000000a00 */
[----:B0-----:R-:W-:-:S05]  /*02f0*/  IMAD R11, R8, UR9, R11 ;  /* 0x00000009080b7c24 */ /* 0x001fca000f8e020b */
[----:B-1----:R-:W-:-:S04]  /*0300*/  IADD3 R10, P0, PT, R11, UR10, RZ ;  /* 0x0000000a0b0a7c10 */ /* 0x002fc8000ff1e0ff */
[----:B------:R-:W-:Y:S02]  /*0310*/  LEA.HI.X.SX32 R11, R11, UR11, 0x1, P0 ;  /* 0x0000000b0b0b7c11 */ /* 0x000fe400080f0eff */
[----:B------:R-:W-:Y:S01]  /*0320*/  VIADDMNMX R16, R15, 0x1, RZ, !PT ;  /* 0x000000010f107846 */ /* 0x000fe200078001ff */
[----:B--2---:R-:W-:Y:S02]  /*0330*/  IMAD.WIDE.U32 R2, R13, 0x4, R2 ;  /* 0x000000040d027825 */ /* 0x004fe400078e0002 */
[----:B------:R0:W2:Y:S01]  /*0340*/  LDG.E.U8 R14, desc[UR12][R10.64] ;  /* 0x0000000c0a0e7981 */ /* 0x0000a2000c1e1100 */
[----:B------:R-:W-:Y:S02]  /*0350*/  VIMNMX R19, PT, PT, R16, UR7, PT ;  /* 0x0000000710137c48 */ /* 0x000fe4000bfe0100 */
[----:B------:R-:W-:Y:S01]  /*0360*/  VIADDMNMX R16, R15, 0x2, RZ, !PT ;  /* 0x000000020f107846 */ /* 0x000fe200078001ff */
[----:B------:R-:W4:Y:S02]  /*0370*/  LDG.E R26, desc[UR12][R2.64] ;  /* 0x0000000c021a7981 */ /* 0x000f24000c1e1900 */
[----:B------:R-:W-:-:S02]  /*0380*/  IMAD R19, R8, UR9, R19 ;  /* 0x0000000908137c24 */ /* 0x000fc4000f8e0213 */
[----:B---3--:R-:W-:Y:S01]  /*0390*/  IMAD.WIDE.U32 R4, R13, 0x4, R4 ;  /* 0x000000040d047825 */ /* 0x008fe200078e0004 */
[----:B------:R-:W-:Y:S02]  /*03a0*/  VIMNMX R21, PT, PT, R16, UR7, PT ;  /* 0x0000000710157c48 */ /* 0x000fe4000bfe0100 */
[C---:B------:R-:W-:Y:S01]  /*03b0*/  IADD3 R24, P0, PT, R19.reuse, UR10, RZ ;  /* 0x0000000a13187c10 */ /* 0x040fe2000ff1e0ff */
[----:B------:R-:W3:Y:S02]  /*03c0*/  LDG.E R16, desc[UR12][R2.64+0x4] ;  /* 0x0000040c02107981 */ /* 0x000ee4000c1e1900 */
[----:B------:R-:W-:Y:S02]  /*03d0*/  IMAD R21, R8, UR9, R21 ;  /* 0x0000000908157c24 */ /* 0x000fe4000f8e0215 */
[----:B------:R-:W5:Y:S01]  /*03e0*/  LDG.E R13, desc[UR12][R4.64] ;  /* 0x0000000c040d7981 */ /* 0x000f62000c1e1900 */
[----:B------:R-:W-:Y:S02]  /*03f0*/  LEA.HI.X.SX32 R25, R19, UR11, 0x1, P0 ;  /* 0x0000000b13197c11 */ /* 0x000fe400080f0eff */
[C---:B0-----:R-:W-:Y:S01]  /*0400*/  IADD3 R10, P0, PT, R21.reuse, UR10, RZ ;  /* 0x0000000a150a7c10 */ /* 0x041fe2000ff1e0ff */
[----:B------:R-:W3:Y:S04]  /*0410*/  LDG.E R19, desc[UR12][R4.64+0x4] ;  /* 0x0000040c04137981 */ /* 0x000ee8000c1e1900 */
[----:B------:R0:W3:Y:S01]  /*0420*/  LDG.E.U8 R23, desc[UR12][R24.64] ;  /* 0x0000000c18177981 */ /* 0x0000e2000c1e1100 */
[----:B------:R-:W-:-:S03]  /*0430*/  LEA.HI.X.SX32 R11, R21, UR11, 0x1, P0 ;  /* 0x0000000b150b7c11 */ /* 0x000fc600080f0eff */
[----:B------:R-:W3:Y:S04]  /*0440*/  LDG.E R21, desc[UR12][R2.64+0x8] ;  /* 0x0000080c02157981 */ /* 0x000ee8000c1e1900 */
[----:B------:R1:W3:Y:S04]  /*0450*/  LDG.E.U8 R22, desc[UR12][R10.64] ;  /* 0x0000000c0a167981 */ /* 0x0002e8000c1e1100 */
[----:B------:R-:W3:Y:S01]  /*0460*/  LDG.E R20, desc[UR12][R4.64+0x8] ;  /* 0x0000080c04147981 */ /* 0x000ee2000c1e1900 */
[----:B------:R-:W-:-:S04]  /*0470*/  VIADDMNMX R27, R15, 0x3, RZ, !PT ;  /* 0x000000030f1b7846 */ /* 0x000fc800078001ff */
[----:B------:R-:W-:Y:S02]  /*0480*/  VIMNMX R27, PT, PT, R27, UR7, PT ;  /* 0x000000071b1b7c48 */ /* 0x000fe4000bfe0100 */
[----:B------:R-:W-:-:S04]  /*0490*/  VIADDMNMX R28, R15, 0x4, RZ, !PT ;  /* 0x000000040f1c7846 */ /* 0x000fc800078001ff */
[----:B------:R-:W-:Y:S02]  /*04a0*/  VIMNMX R29, PT, PT, R28, UR7, PT ;  /* 0x000000071c1d7c48 */ /* 0x000fe4000bfe0100 */
[----:B------:R-:W-:-:S03]  /*04b0*/  VIADDMNMX R28, R15, 0x6, RZ, !PT ;  /* 0x000000060f1c7846 */ /* 0x000fc600078001ff */
[----:B0-----:R-:W-:Y:S01]  /*04c0*/  IMAD R24, R8, UR9, R29 ;  /* 0x0000000908187c24 */ /* 0x001fe2000f8e021d */
[----:B------:R-:W-:Y:S02]  /*04d0*/  VIMNMX R29, PT, PT, R28, UR7, PT ;  /* 0x000000071c1d7c48 */ /* 0x000fe4000bfe0100 */
[C---:B------:R-:W-:Y:S02]  /*04e0*/  VIADDMNMX R28, R15.reuse, 0x7, RZ, !PT ;  /* 0x000000070f1c7846 */ /* 0x040fe400078001ff */
[----:B--2---:R-:W-:Y:S01]  /*04f0*/  I2FP.F32.U32 R25, R14 ;  /* 0x0000000e00197245 */ /* 0x004fe20000201000 */
[----:B------:R-:W-:Y:S01]  /*0500*/  IMAD R14, R8, UR9, R27 ;  /* 0x00000009080e7c24 */ /* 0x000fe2000f8e021b */
[----:B------:R-:W-:-:S04]  /*0510*/  VIADDMNMX R27, R15, 0x5, RZ, !PT ;  /* 0x000000050f1b7846 */ /* 0x000fc800078001ff */
[----:B------:R-:W-:Y:S02]  /*0520*/  VIMNMX R27, PT, PT, R27, UR7, PT ;  /* 0x000000071b1b7c48 */ /* 0x000fe4000bfe0100 */
[----:B-1----:R-:W-:-:S03]  /*0530*/  IADD3 R10, P0, PT, R14, UR10, RZ ;  /* 0x0000000a0e0a7c10 */ /* 0x002fc6000ff1e0ff */
[----:B------:R-:W-:Y:S02]  /*0540*/  IMAD R27, R8, UR9, R27 ;  /* 0x00000009081b7c24 */ /* 0x000fe4000f8e021b */
[-C--:B----4-:R-:W-:Y:S01]  /*0550*/  FFMA R9, R26, R25.reuse, R9 ;  /* 0x000000191a097223 */ /* 0x090fe20000000009 */
[----:B------:R-:W-:Y:S01]  /*0560*/  LEA.HI.X.SX32 R11, R14, UR11, 0x1, P0 ;  /* 0x0000000b0e0b7c11 */ /* 0x000fe200080f0eff */
[----:B-----5:R-:W-:Y:S01]  /*0570*/  FFMA R26, R13, R25, R12 ;  /* 0x000000190d1a7223 */ /* 0x020fe2000000000c */
[C---:B------:R-:W-:Y:S02]  /*0580*/  IADD3 R14, P0, PT, R27.reuse, UR10, RZ ;  /* 0x0000000a1b0e7c10 */ /* 0x040fe4000ff1e0ff */
[----:B------:R-:W-:Y:S02]  /*0590*/  IADD3 R12, P1, PT, R24, UR10, RZ ;  /* 0x0000000a180c7c10 */ /* 0x000fe4000ff3e0ff */
[----:B------:R-:W-:Y:S01]  /*05a0*/  LEA.HI.X.SX32 R15, R27, UR11, 0x1, P0 ;  /* 0x0000000b1b0f7c11 */ /* 0x000fe200080f0eff */
[----:B------:R-:W-:Y:S01]  /*05b0*/  IMAD R27, R8, UR9, R29 ;  /* 0x00000009081b7c24 */ /* 0x000fe2000f8e021d */
[----:B------:R-:W-:-:S02]  /*05c0*/  LEA.HI.X.SX32 R13, R24, UR11, 0x1, P1 ;  /* 0x0000000b180d7c11 */ /* 0x000fc400088f0eff */
[----:B------:R-:W-:Y:S01]  /*05d0*/  VIMNMX R29, PT, PT, R28, UR7, PT ;  /* 0x000000071c1d7c48 */ /* 0x000fe2000bfe0100 */
[----:B------:R0:W2:Y:S01]  /*05e0*/  LDG.E.U8 R24, desc[UR12][R10.64] ;  /* 0x0000000c0a187981 */ /* 0x0000a2000c1e1100 */
[----:B---3--:R-:W-:-:S03]  /*05f0*/  I2FP.F32.U32 R23, R23 ;  /* 0x0000001700177245 */ /* 0x008fc60000201000 */
[----:B------:R1:W3:Y:S02]  /*0600*/  LDG.E.U8 R25, desc[UR12][R12.64] ;  /* 0x0000000c0c197981 */ /* 0x0002e4000c1e1100 */
[-C--:B------:R-:W-:Y:S01]  /*0610*/  FFMA R16, R16, R23.reuse, R9 ;  /* 0x0000001710107223 */ /* 0x080fe20000000009 */
[----:B------:R-:W-:Y:S01]  /*0620*/  FFMA R23, R19, R23, R26 ;  /* 0x0000001713177223 */ /* 0x000fe2000000001a */
[----:B------:R-:W4:Y:S01]  /*0630*/  LDG.E R9, desc[UR12][R2.64+0xc] ;  /* 0x00000c0c02097981 */ /* 0x000f22000c1e1900 */
[----:B0-----:R-:W-:-:S03]  /*0640*/  IADD3 R10, P0, PT, R27, UR10, RZ ;  /* 0x0000000a1b0a7c10 */ /* 0x001fc6000ff1e0ff */
[----:B------:R-:W5:Y:S01]  /*0650*/  LDG.E R19, desc[UR12][R4.64+0xc] ;  /* 0x00000c0c04137981 */ /* 0x000f62000c1e1900 */
[----:B-1----:R-:W-:Y:S01]  /*0660*/  IMAD R13, R8, UR9, R29 ;  /* 0x00000009080d7c24 */ /* 0x002fe2000f8e021d */
[----:B------:R-:W-:Y:S02]  /*0670*/  LEA.HI.X.SX32 R11, R27, UR11, 0x1, P0 ;  /* 0x0000000b1b0b7c11 */ /* 0x000fe400080f0eff */
[----:B------:R-:W5:Y:S01]  /*0680*/  LDG.E.U8 R14, desc[UR12][R14.64] ;  /* 0x0000000c0e0e7981 */ /* 0x000f62000c1e1100 */
[----:B------:R-:W-:Y:S02]  /*0690*/  I2FP.F32.U32 R26, R22 ;  /* 0x00000016001a7245 */ /* 0x000fe40000201000 */
[----:B------:R-:W-:Y:S01]  /*06a0*/  IADD3 R12, P0, PT, R13, UR10, RZ ;  /* 0x0000000a0d0c7c10 */ /* 0x000fe2000ff1e0ff */
[----:B------:R-:W5:Y:S02]  /*06b0*/  LDG.E R22, desc[UR12][R4.64+0x10] ;  /* 0x0000100c04167981 */ /* 0x000f64000c1e1900 */
[-C--:B------:R-:W-:Y:S01]  /*06c0*/  FFMA R16, R21, R26.reuse, R16 ;  /* 0x0000001a15107223 */ /* 0x080fe20000000010 */
[----:B------:R-:W-:Y:S01]  /*06d0*/  LEA.HI.X.SX32 R13, R13, UR11, 0x1, P0 ;  /* 0x0000000b0d0d7c11 */ /* 0x000fe200080f0eff */
[----:B------:R-:W5:Y:S04]  /*06e0*/  LDG.E.U8 R10, desc[UR12][R10.64] ;  /* 0x0000000c0a0a7981 */ /* 0x000f68000c1e1100 */
[----:B------:R-:W5:Y:S01]  /*06f0*/  LDG.E R15, desc[UR12][R2.64+0x10] ;  /* 0x0000100c020f7981 */ /* 0x000f62000c1e1900 */
[----:B------:R-:W-:-:S03]  /*0700*/  FFMA R26, R20, R26, R23 ;  /* 0x0000001a141a7223 */ /* 0x000fc60000000017 */
[----:B------:R-:W5:Y:S04]  /*0710*/  LDG.E R21, desc[UR12][R2.64+0x14] ;  /* 0x0000140c02157981 */ /* 0x000f68000c1e1900 */
[----:B------:R-:W5:Y:S04]  /*0720*/  LDG.E R20, desc[UR12][R4.64+0x14] ;  /* 0x0000140c04147981 */ /* 0x000f68000c1e1900 */
[----:B------:R-:W5:Y:S04]  /*0730*/  LDG.E.U8 R12, desc[UR12][R12.64] ;  /* 0x0000000c0c0c7981 */ /* 0x000f68000c1e1100 */
[----:B------:R-:W5:Y:S04]  /*0740*/  LDG.E R27, desc[UR12][R2.64+0x18] ;  /* 0x0000180c021b7981 */ /* 0x000f68000c1e1900 */
[----:B------:R-:W5:Y:S04]  /*0750*/  LDG.E R23, desc[UR12][R4.64+0x18] ;  /* 0x0000180c04177981 */ /* 0x000f68000c1e1900 */
[----:B------:R-:W5:Y:S04]  /*0760*/  LDG.E R11, desc[UR12][R2.64+0x1c] ;  /* 0x00001c0c020b7981 */ /* 0x000f68000c1e1900 */
[----:B------:R-:W5:Y:S01]  /*0770*/  LDG.E R28, desc[UR12][R4.64+0x1c] ;  /* 0x00001c0c041c7981 */ /* 0x000f62000c1e1900 */
[----:B------:R-:W-:-:S05]  /*0780*/  VIADD R17, R17, 0x8 ;  /* 0x0000000811117836 */ /* 0x000fca0000000000 */
[----:B------:R-:W-:Y:S02]  /*0790*/  ISETP.NE.AND P0, PT, R17, UR5, PT ;  /* 0x0000000511007c0c */ /* 0x000fe4000bf05270 */
[----:B--2---:R-:W-:Y:S02]  /*07a0*/  I2FP.F32.U32 R24, R24 ;  /* 0x0000001800187245 */ /* 0x004fe40000201000 */
[----:B---3--:R-:W-:-:S03]  /*07b0*/  I2FP.F32.U32 R25, R25 ;  /* 0x0000001900197245 */ /* 0x008fc60000201000 */
[-C--:B----4-:R-:W-:Y:S01]  /*07c0*/  FFMA R16, R9, R24.reuse, R16 ;  /* 0x0000001809107223 */ /* 0x090fe20000000010 */
[----:B-----5:R-:W-:Y:S01]  /*07d0*/  FFMA R19, R19, R24, R26 ;  /* 0x0000001813137223 */ /* 0x020fe2000000001a */
[----:B------:R-:W-:-:S03]  /*07e0*/  I2FP.F32.U32 R14, R14 ;  /* 0x0000000e000e7245 */ /* 0x000fc60000201000 */
[-C--:B------:R-:W-:Y:S01]  /*07f0*/  FFMA R19, R22, R25.reuse, R19 ;  /* 0x0000001916137223 */ /* 0x080fe20000000013 */
[----:B------:R-:W-:Y:S01]  /*0800*/  I2FP.F32.U32 R10, R10 ;  /* 0x0000000a000a7245 */ /* 0x000fe20000201000 */
[----:B------:R-:W-:-:S04]  /*0810*/  FFMA R16, R15, R25, R16 ;  /* 0x000000190f107223 */ /* 0x000fc80000000010 */
[-C--:B------:R-:W-:Y:S01]  /*0820*/  FFMA R16, R21, R14.reuse, R16 ;  /* 0x0000000e15107223 */ /* 0x080fe20000000010 */
[----:B------:R-:W-:Y:S01]  /*0830*/  FFMA R20, R20, R14, R19 ;  /* 0x0000000e14147223 */ /* 0x000fe20000000013 */
[----:B------:R-:W-:Y:S02]  /*0840*/  I2FP.F32.U32 R12, R12 ;  /* 0x0000000c000c7245 */ /* 0x000fe40000201000 */
[-C--:B------:R-:W-:Y:S01]  /*0850*/  FFMA R16, R27, R10.reuse, R16 ;  /* 0x0000000a1b107223 */ /* 0x080fe20000000010 */
[----:B------:R-:W-:-:S03]  /*0860*/  FFMA R23, R23, R10, R20 ;  /* 0x0000000a17177223 */ /* 0x000fc60000000014 */
[-C--:B------:R-:W-:Y:S01]  /*0870*/  FFMA R9, R11, R12.reuse, R16 ;  /* 0x0000000c0b097223 */ /* 0x080fe20000000010 */
[----:B------:R-:W-:Y:S01]  /*0880*/  FFMA R12, R28, R12, R23 ;  /* 0x0000000c1c0c7223 */ /* 0x000fe20000000017 */
[----:B------:R-:W-:Y:S06]  /*0890*/  @P0 BRA `(.L_x_22) ;  /* 0xfffffff8007c0947 */ /* 0x000fec000383ffff */
[----:B------:R-:W-:-:S07]  /*08a0*/  IMAD.U32 R13, RZ, RZ, UR5 ;  /* 0x00000005ff0d7e24 */ /* 0x000fce000f8e00ff */
.L_x_21:
[----:B------:R-:W-:-:S09]  /*08b0*/  UISETP.NE.AND UP1, UPT, UR8, URZ, UPT ;  /* 0x000000ff0800728c */ /* 0x000fd2000bf25270 */
[----:B------:R-:W-:Y:S05]  /*08c0*/  BRA.U !UP1, `(.L_x_23) ;  /* 0x0000000909087547 */ /* 0x000fea000b800000 */
[----:B------:R-:W-:Y:S02]  /*08d0*/  UIADD3 UR9, UPT, UPT, UR8, -0x1, URZ ;  /* 0xffffffff08097890 */ /* 0x000fe4000fffe0ff */
[----:B------:R-:W-:Y:S02]  /*08e0*/  ULOP3.LUT UP2, UR10, UR6, 0x3, URZ, 0xc0, !UPT ;  /* 0x00000003060a7892 */ /* 0x000fe4000f84c0ff */
[----:B------:R-:W-:-:S09]  /*08f0*/  UISETP.GE.U32.AND UP1, UPT, UR9, 0x3, UPT ;  /* 0x000000030900788c */ /* 0x000fd2000bf26070 */
[----:B------:R-:W-:Y:S05]  /*0900*/  BRA.U !UP1, `(.L_x_24) ;  /* 0x0000000109f87547 */ /* 0x000fea000b800000 */
[----:B------:R-:W0:Y:S01]  /*0910*/  LDCU UR9, c[0x0][0x388] ;  /* 0x00007100ff0977ac */ /* 0x000e220008000800 */
[----:B------:R-:W-:Y:S01]  /*0920*/  IMAD.IADD R10, R6, 0x1, R13 ;  /* 0x00000001060a7824 */ /* 0x000fe200078e020d */
[----:B------:R-:W-:Y:S01]  /*0930*/  IADD3 R20, P0, PT, R13, UR15, RZ ;  /* 0x0000000f0d147c10 */ /* 0x000fe2000ff1e0ff */
[----:B------:R-:W1:Y:S01]  /*0940*/  LDC.64 R16, c[0x0][0x390] ;  /* 0x0000e400ff107b82 */ /* 0x000e620000000a00 */
[----:B------:R-:W2:Y:S02]  /*0950*/  LDCU.128 UR16, c[0x0][0x390] ;  /* 0x00007200ff1077ac */ /* 0x000ea40008000c00 */
[----:B------:R-:W-:Y:S01]  /*0960*/  VIMNMX R2, PT, PT, RZ, R10, !PT ;  /* 0x0000000aff027248 */ /* 0x000fe20007fe0100 */
[----:B------:R-:W-:Y:S01]  /*0970*/  IMAD.X R3, RZ, RZ, RZ, P0 ;  /* 0x000000ffff037224 */ /* 0x000fe200000e06ff */
[----:B------:R-:W3:Y:S01]  /*0980*/  LDCU.64 UR20, c[0x0][0x380] ;  /* 0x00007000ff1477ac */ /* 0x000ee20008000a00 */
[----:B------:R-:W-:Y:S02]  /*0990*/  VIADDMNMX R4, R10, 0x1, RZ, !PT ;  /* 0x000000010a047846 */ /* 0x000fe400078001ff */
[----:B------:R-:W4:Y:S01]  /*09a0*/  LDC.64 R14, c[0x0][0x398] ;  /* 0x0000e600ff0e7b82 */ /* 0x000f220000000a00 */
[----:B------:R-:W-:-:S02]  /*09b0*/  VIMNMX R5, PT, PT, R2, UR7, PT ;  /* 0x0000000702057c48 */ /* 0x000fc4000bfe0100 */
[C---:B------:R-:W-:Y:S01]  /*09c0*/  SHF.L.U64.HI R3, R20.reuse, 0x2, R3 ;  /* 0x0000000214037819 */ /* 0x040fe20000010203 */
[----:B------:R-:W-:Y:S01]  /*09d0*/  IMAD.SHL.U32 R20, R20, 0x4, RZ ;  /* 0x0000000414147824 */ /* 0x000fe200078e00ff */
[----:B------:R-:W-:Y:S02]  /*09e0*/  VIMNMX R19, PT, PT, R4, UR7, PT ;  /* 0x0000000704137c48 */ /* 0x000fe4000bfe0100 */
[----:B------:R-:W-:Y:S01]  /*09f0*/  VIADDMNMX R2, R10, 0x2, RZ, !PT ;  /* 0x000000020a027846 */ /* 0x000fe200078001ff */
[----:B0-----:R-:W-:Y:S01]  /*0a00*/  IMAD R21, R8, UR9, R5 ;  /* 0x0000000908157c24 */ /* 0x001fe2000f8e0205 */
[----:B------:R-:W-:Y:S01]  /*0a10*/  VIADDMNMX R10, R10, 0x3, RZ, !PT ;  /* 0x000000030a0a7846 */ /* 0x000fe200078001ff */
[----:B------:R-:W-:Y:S01]  /*0a20*/  IMAD R19, R8, UR9, R19 ;  /* 0x0000000908137c24 */ /* 0x000fe2000f8e0213 */
[----:B--2---:R-:W-:Y:S02]  /*0a30*/  IADD3 R4, P2, PT, R20, UR16, RZ ;  /* 0x0000001014047c10 */ /* 0x004fe4000ff5e0ff */
[----:B------:R-:W-:-:S02]  /*0a40*/  VIMNMX R11, PT, PT, R2, UR7, PT ;  /* 0x00000007020b7c48 */ /* 0x000fc4000bfe0100 */
[----:B------:R-:W-:Y:S02]  /*0a50*/  IADD3 R2, P0, PT, R20, UR18, RZ ;  /* 0x0000001214027c10 */ /* 0x000fe4000ff1e0ff */
[----:B---3--:R-:W-:Y:S01]  /*0a60*/  IADD3 R20, P1, PT, R21, UR20, RZ ;  /* 0x0000001415147c10 */ /* 0x008fe2000ff3e0ff */
[----:B------:R-:W-:Y:S01]  /*0a70*/  IMAD R11, R8, UR9, R11 ;  /* 0x00000009080b7c24 */ /* 0x000fe2000f8e020b */
[----:B------:R-:W-:Y:S02]  /*0a80*/  IADD3.X R5, PT, PT, R3, UR17, RZ, P2, !PT ;  /* 0x0000001103057c10 */ /* 0x000fe400097fe4ff */
[----:B------:R-:W-:Y:S02]  /*0a90*/  IADD3 R22, P2, PT, R19, UR20, RZ ;  /* 0x0000001413167c10 */ /* 0x000fe4000ff5e0ff */
[----:B------:R-:W-:Y:S01]  /*0aa0*/  VIMNMX R27, PT, PT, R10, UR7, PT ;  /* 0x000000070a1b7c48 */ /* 0x000fe2000bfe0100 */
[----:B------:R-:W-:Y:S01]  /*0ab0*/  VIADD R25, R13, UR15 ;  /* 0x0000000f0d197c36 */ /* 0x000fe20008000000 */
[----:B------:R-:W-:Y:S01]  /*0ac0*/  LEA.HI.X.SX32 R21, R21, UR21, 0x1, P1 ;  /* 0x0000001515157c11 */ /* 0x000fe200088f0eff */
[----:B------:R-:W2:Y:S01]  /*0ad0*/  LDG.E R26, desc[UR12][R4.64+0x8] ;  /* 0x0000080c041a7981 */ /* 0x000ea2000c1e1900 */
[----:B------:R-:W-:-:S02]  /*0ae0*/  IADD3.X R3, PT, PT, R3, UR19, RZ, P0, !PT ;  /* 0x0000001303037c10 */ /* 0x000fc400087fe4ff */
[----:B------:R-:W-:Y:S01]  /*0af0*/  LEA.HI.X.SX32 R23, R19, UR21, 0x1, P2 ;  /* 0x0000001513177c11 */ /* 0x000fe200090f0eff */
[----:B------:R-:W-:Y:S01]  /*0b00*/  IMAD R19, R8, UR9, R27 ;  /* 0x0000000908137c24 */ /* 0x000fe2000f8e021b */
[----:B------:R-:W-:Y:S01]  /*0b10*/  IADD3 R10, P0, PT, R11, UR20, RZ ;  /* 0x000000140b0a7c10 */ /* 0x000fe2000ff1e0ff */
[----:B-1----:R-:W-:Y:S01]  /*0b20*/  IMAD.WIDE.U32 R16, R25, 0x4, R16 ;  /* 0x0000000419107825 */ /* 0x002fe200078e0010 */
[----:B------:R-:W3:Y:S02]  /*0b30*/  LDG.E.U8 R20, desc[UR12][R20.64] ;  /* 0x0000000c14147981 */ /* 0x000ee4000c1e1100 */
[----:B------:R-:W-:Y:S01]  /*0b40*/  LEA.HI.X.SX32 R11, R11, UR21, 0x1, P0 ;  /* 0x000000150b0b7c11 */ /* 0x000fe200080f0eff */
[----:B----4-:R-:W-:Y:S01]  /*0b50*/  IMAD.WIDE.U32 R14, R25, 0x4, R14 ;  /* 0x00000004190e7825 */ /* 0x010fe200078e000e */
[C---:B------:R-:W-:Y:S01]  /*0b60*/  IADD3 R24, P0, PT, R19.reuse, UR20, RZ ;  /* 0x0000001413187c10 */ /* 0x040fe2000ff1e0ff */
[----:B------:R-:W4:Y:S04]  /*0b70*/  LDG.E.U8 R22, desc[UR12][R22.64] ;  /* 0x0000000c16167981 */ /* 0x000f28000c1e1100 */
[----:B------:R-:W5:Y:S01]  /*0b80*/  LDG.E R16, desc[UR12][R16.64] ;  /* 0x0000000c10107981 */ /* 0x000f62000c1e1900 */
[----:B------:R-:W-:-:S03]  /*0b90*/  LEA.HI.X.SX32 R25, R19, UR21, 0x1, P0 ;  /* 0x0000001513197c11 */ /* 0x000fc600080f0eff */
[----:B------:R-:W2:Y:S04]  /*0ba0*/  LDG.E R15, desc[UR12][R14.64] ;  /* 0x0000000c0e0f7981 */ /* 0x000ea8000c1e1900 */
[----:B------:R-:W2:Y:S04]  /*0bb0*/  LDG.E.U8 R10, desc[UR12][R10.64] ;  /* 0x0000000c0a0a7981 */ /* 0x000ea8000c1e1100 */
[----:B------:R-:W2:Y:S04]  /*0bc0*/  LDG.E R21, desc[UR12][R4.64+0x4] ;  /* 0x0000040c04157981 */ /* 0x000ea8000c1e1900 */
[----:B------:R-:W2:Y:S04]  /*0bd0*/  LDG.E R19, desc[UR12][R2.64+0x4] ;  /* 0x0000040c02137981 */ /* 0x000ea8000c1e1900 */
[----:B------:R-:W2:Y:S04]  /*0be0*/  LDG.E.U8 R24, desc[UR12][R24.64] ;  /* 0x0000000c18187981 */ /* 0x000ea8000c1e1100 */
[----:B------:R-:W2:Y:S04]  /*0bf0*/  LDG.E R23, desc[UR12][R2.64+0x8] ;  /* 0x0000080c02177981 */ /* 0x000ea8000c1e1900 */
[----:B------:R-:W2:Y:S04]  /*0c00*/  LDG.E R27, desc[UR12][R4.64+0xc] ;  /* 0x00000c0c041b7981 */ /* 0x000ea8000c1e1900 */
[----:B------:R-:W2:Y:S01]  /*0c10*/  LDG.E R28, desc[UR12][R2.64+0xc] ;  /* 0x00000c0c021c7981 */ /* 0x000ea2000c1e1900 */
[----:B------:R-:W-:Y:S01]  /*0c20*/  VIADD R13, R13, 0x4 ;  /* 0x000000040d0d7836 */ /* 0x000fe20000000000 */
[----:B---3--:R-:W-:-:S02]  /*0c30*/  I2FP.F32.U32 R20, R20 ;  /* 0x0000001400147245 */ /* 0x008fc40000201000 */
[----:B----4-:R-:W-:-:S03]  /*0c40*/  I2FP.F32.U32 R22, R22 ;  /* 0x0000001600167245 */ /* 0x010fc60000201000 */
[-C--:B-----5:R-:W-:Y:S01]  /*0c50*/  FFMA R16, R16, R20.reuse, R9 ;  /* 0x0000001410107223 */ /* 0x0a0fe20000000009 */
[----:B--2---:R-:W-:Y:S01]  /*0c60*/  FFMA R12, R15, R20, R12 ;  /* 0x000000140f0c7223 */ /* 0x004fe2000000000c */
[----:B------:R-:W-:Y:S02]  /*0c70*/  I2FP.F32.U32 R10, R10 ;  /* 0x0000000a000a7245 */ /* 0x000fe40000201000 */
[-C--:B------:R-:W-:Y:S01]  /*0c80*/  FFMA R21, R21, R22.reuse, R16 ;  /* 0x0000001615157223 */ /* 0x080fe20000000010 */
[----:B------:R-:W-:-:S03]  /*0c90*/  FFMA R12, R19, R22, R12 ;  /* 0x00000016130c7223 */ /* 0x000fc6000000000c */
[----:B------:R-:W-:Y:S01]  /*0ca0*/  FFMA R26, R26, R10, R21 ;  /* 0x0000000a1a1a7223 */ /* 0x000fe20000000015 */
[----:B------:R-:W-:Y:S01]  /*0cb0*/  I2FP.F32.U32 R24, R24 ;  /* 0x0000001800187245 */ /* 0x000fe20000201000 */
[----:B------:R-:W-:-:S04]  /*0cc0*/  FFMA R23, R23, R10, R12 ;  /* 0x0000000a17177223 */ /* 0x000fc8000000000c */
[-C--:B------:R-:W-:Y:S01]  /*0cd0*/  FFMA R9, R27, R24.reuse, R26 ;  /* 0x000000181b097223 */ /* 0x080fe2000000001a */
[----:B------:R-:W-:-:S07]  /*0ce0*/  FFMA R12, R28, R24, R23 ;  /* 0x000000181c0c7223 */ /* 0x000fce0000000017 */
.L_x_24:
[----:B------:R-:W-:Y:S05]  /*0cf0*/  BRA.U !UP2, `(.L_x_23) ;  /* 0x000000010afc7547 */ /* 0x000fea000b800000 */
[----:B------:R-:W-:Y:S02]  /*0d00*/  UISETP.NE.AND UP1, UPT, UR10, 0x1, UPT ;  /* 0x000000010a00788c */ /* 0x000fe4000bf25270 */
[----:B------:R-:W-:-:S04]  /*0d10*/  ULOP3.LUT UR6, UR6, 0x1, URZ, 0xc0, !UPT ;  /* 0x0000000106067892 */ /* 0x000fc8000f8ec0ff */
[----:B------:R-:W-:-:S03]  /*0d20*/  UISETP.NE.U32.AND UP2, UPT, UR6, 0x1, UPT ;  /* 0x000000010600788c */ /* 0x000fc6000bf45070 */
[----:B------:R-:W-:Y:S08]  /*0d30*/  BRA.U !UP1, `(.L_x_25) ;  /* 0x0000000109a07547 */ /* 0x000ff0000b800000 */
[----:B------:R-:W0:Y:S01]  /*0d40*/  LDCU UR6, c[0x0][0x388] ;  /* 0x00007100ff0677ac */ /* 0x000e220008000800 */
[----:B------:R-:W-:Y:S01]  /*0d50*/  IMAD.IADD R2, R6, 0x1, R13 ;  /* 0x0000000106027824 */ /* 0x000fe200078e020d */
[----:B------:R-:W1:Y:S01]  /*0d60*/  LDC.64 R16, c[0x0][0x390] ;  /* 0x0000e400ff107b82 */ /* 0x000e620000000a00 */
[----:B------:R-:W-:Y:S01]  /*0d70*/  VIADD R19, R13, UR15 ;  /* 0x0000000f0d137c36 */ /* 0x000fe20008000000 */
[----:B------:R-:W2:Y:S02]  /*0d80*/  LDCU.64 UR10, c[0x0][0x380] ;  /* 0x00007000ff0a77ac */ /* 0x000ea40008000a00 */
[----:B------:R-:W-:Y:S01]  /*0d90*/  VIMNMX R3, PT, PT, RZ, R2, !PT ;  /* 0x00000002ff037248 */ /* 0x000fe20007fe0100 */
[----:B------:R-:W3:Y:S01]  /*0da0*/  LDCU.128 UR16, c[0x0][0x390] ;  /* 0x00007200ff1077ac */ /* 0x000ee20008000c00 */
[----:B------:R-:W-:Y:S02]  /*0db0*/  VIADDMNMX R4, R2, 0x1, RZ, !PT ;  /* 0x0000000102047846 */ /* 0x000fe400078001ff */
[----:B------:R-:W4:Y:S01]  /*0dc0*/  LDC.64 R14, c[0x0][0x398] ;  /* 0x0000e600ff0e7b82 */ /* 0x000f220000000a00 */
[----:B------:R-:W-:-:S02]  /*0dd0*/  VIMNMX R3, PT, PT, R3, UR7, PT ;  /* 0x0000000703037c48 */ /* 0x000fc4000bfe0100 */
[----:B------:R-:W-:Y:S02]  /*0de0*/  IADD3 R2, P1, PT, R13, UR15, RZ ;  /* 0x0000000f0d027c10 */ /* 0x000fe4000ff3e0ff */
[----:B------:R-:W-:Y:S01]  /*0df0*/  VIMNMX R11, PT, PT, R4, UR7, PT ;  /* 0x00000007040b7c48 */ /* 0x000fe2000bfe0100 */
[C---:B0-----:R-:W-:Y:S02]  /*0e00*/  IMAD R3, R8.reuse, UR6, R3 ;  /* 0x0000000608037c24 */ /* 0x041fe4000f8e0203 */
[----:B------:R-:W-:Y:S02]  /*0e10*/  IMAD.X R5, RZ, RZ, RZ, P1 ;  /* 0x000000ffff057224 */ /* 0x000fe400008e06ff */
[----:B------:R-:W-:Y:S01]  /*0e20*/  IMAD R11, R8, UR6, R11 ;  /* 0x00000006080b7c24 */ /* 0x000fe2000f8e020b */
[----:B--2---:R-:W-:-:S04]  /*0e30*/  IADD3 R20, P0, PT, R3, UR10, RZ ;  /* 0x0000000a03147c10 */ /* 0x004fc8000ff1e0ff */
[----:B------:R-:W-:Y:S02]  /*0e40*/  LEA.HI.X.SX32 R21, R3, UR11, 0x1, P0 ;  /* 0x0000000b03157c11 */ /* 0x000fe400080f0eff */
[C---:B------:R-:W-:Y:S01]  /*0e50*/  SHF.L.U64.HI R3, R2.reuse, 0x2, R5 ;  /* 0x0000000202037819 */ /* 0x040fe20000010205 */
[----:B------:R-:W-:Y:S01]  /*0e60*/  IMAD.SHL.U32 R2, R2, 0x4, RZ ;  /* 0x0000000402027824 */ /* 0x000fe200078e00ff */
[----:B------:R-:W-:Y:S01]  /*0e70*/  IADD3 R10, P2, PT, R11, UR10, RZ ;  /* 0x0000000a0b0a7c10 */ /* 0x000fe2000ff5e0ff */
[C---:B-1----:R-:W-:Y:S01]  /*0e80*/  IMAD.WIDE.U32 R16, R19.reuse, 0x4, R16 ;  /* 0x0000000413107825 */ /* 0x042fe200078e0010 */
[----:B------:R-:W2:Y:S02]  /*0e90*/  LDG.E.U8 R20, desc[UR12][R20.64] ;  /* 0x0000000c14147981 */ /* 0x000ea4000c1e1100 */
[C---:B---3--:R-:W-:Y:S01]  /*0ea0*/  IADD3 R4, P0, PT, R2.reuse, UR16, RZ ;  /* 0x0000001002047c10 */ /* 0x048fe2000ff1e0ff */
[----:B----4-:R-:W-:Y:S01]  /*0eb0*/  IMAD.WIDE.U32 R14, R19, 0x4, R14 ;  /* 0x00000004130e7825 */ /* 0x010fe200078e000e */
[----:B------:R-:W-:Y:S01]  /*0ec0*/  IADD3 R2, P1, PT, R2, UR18, RZ ;  /* 0x0000001202027c10 */ /* 0x000fe2000ff3e0ff */
[----:B------:R-:W3:Y:S01]  /*0ed0*/  LDG.E R16, desc[UR12][R16.64] ;  /* 0x0000000c10107981 */ /* 0x000ee2000c1e1900 */
[----:B------:R-:W-:-:S02]  /*0ee0*/  LEA.HI.X.SX32 R11, R11, UR11, 0x1, P2 ;  /* 0x0000000b0b0b7c11 */ /* 0x000fc400090f0eff */
[C---:B------:R-:W-:Y:S01]  /*0ef0*/  IADD3.X R5, PT, PT, R3.reuse, UR17, RZ, P0, !PT ;  /* 0x0000001103057c10 */ /* 0x040fe200087fe4ff */
[----:B------:R-:W4:Y:S01]  /*0f00*/  LDG.E R15, desc[UR12][R14.64] ;  /* 0x0000000c0e0f7981 */ /* 0x000f22000c1e1900 */
[----:B------:R-:W-:-:S03]  /*0f10*/  IADD3.X R3, PT, PT, R3, UR19, RZ, P1, !PT ;  /* 0x0000001303037c10 */ /* 0x000fc60008ffe4ff */
[----:B------:R-:W5:Y:S04]  /*0f20*/  LDG.E.U8 R10, desc[UR12][R10.64] ;  /* 0x0000000c0a0a7981 */ /* 0x000f68000c1e1100 */
[----:B------:R-:W5:Y:S04]  /*0f30*/  LDG.E R4, desc[UR12][R4.64+0x4] ;  /* 0x0000040c04047981 */ /* 0x000f68000c1e1900 */
[----:B------:R-:W5:Y:S01]  /*0f40*/  LDG.E R3, desc[UR12][R2.64+0x4] ;  /* 0x0000040c02037981 */ /* 0x000f62000c1e1900 */
[----:B------:R-:W-:Y:S01]  /*0f50*/  VIADD R13, R13, 0x2 ;  /* 0x000000020d0d7836 */ /* 0x000fe20000000000 */
[----:B--2---:R-:W-:-:S05]  /*0f60*/  I2FP.F32.U32 R20, R20 ;  /* 0x0000001400147245 */ /* 0x004fca0000201000 */
[-C--:B---3--:R-:W-:Y:S01]  /*0f70*/  FFMA R9, R16, R20.reuse, R9 ;  /* 0x0000001410097223 */ /* 0x088fe20000000009 */
[----:B----4-:R-:W-:Y:S01]  /*0f80*/  FFMA R12, R15, R20, R12 ;  /* 0x000000140f0c7223 */ /* 0x010fe2000000000c */
[----:B-----5:R-:W-:-:S05]  /*0f90*/  I2FP.F32.U32 R19, R10 ;  /* 0x0000000a00137245 */ /* 0x020fca0000201000 */
[-C--:B------:R-:W-:Y:S01]  /*0fa0*/  FFMA R9, R4, R19.reuse, R9 ;  /* 0x0000001304097223 */ /* 0x080fe20000000009 */
[----:B------:R-:W-:-:S07]  /*0fb0*/  FFMA R12, R3, R19, R12 ;  /* 0x00000013030c7223 */ /* 0x000fce000000000c */
.L_x_25:
[----:B------:R-:W-:Y:S05]  /*0fc0*/  BRA.U UP2, `(.L_x_23) ;  /* 0x0000000102487547 */ /* 0x000fea000b800000 */
[----:B------:R-:W0:Y:S01]  /*0fd0*/  LDCU UR6, c[0x0][0x388] ;  /* 0x00007100ff0677ac */ /* 0x000e220008000800 */
[----:B------:R-:W1:Y:S01]  /*0fe0*/  LDC.64 R4, c[0x0][0x390] ;  /* 0x0000e400ff047b82 */ /* 0x000e620000000a00 */
[----:B------:R-:W-:Y:S01]  /*0ff0*/  VIADDMNMX R10, R6, R13, RZ, !PT ;  /* 0x0000000d060a7246 */ /* 0x000fe200078001ff */
[----:B------:R-:W-:Y:S01]  /*1000*/  VIADD R13, R13, UR15 ;  /* 0x0000000f0d0d7c36 */ /* 0x000fe20008000000 */
[----:B------:R-:W2:Y:S02]  /*1010*/  LDCU.64 UR10, c[0x0][0x380] ;  /* 0x00007000ff0a77ac */ /* 0x000ea40008000a00 */
[----:B------:R-:W-:-:S03]  /*1020*/  VIMNMX R11, PT, PT, R10, UR7, PT ;  /* 0x000000070a0b7c48 */ /* 0x000fc6000bfe0100 */
[----:B------:R-:W3:Y:S02]  /*1030*/  LDC.64 R2, c[0x0][0x398] ;  /* 0x0000e600ff027b82 */ /* 0x000ee40000000a00 */
[----:B0-----:R-:W-:-:S05]  /*1040*/  IMAD R11, R8, UR6, R11 ;  /* 0x00000006080b7c24 */ /* 0x001fca000f8e020b */
[----:B--2---:R-:W-:Y:S01]  /*1050*/  IADD3 R10, P0, PT, R11, UR10, RZ ;  /* 0x0000000a0b0a7c10 */ /* 0x004fe2000ff1e0ff */
[----:B-1----:R-:W-:-:S03]  /*1060*/  IMAD.WIDE.U32 R4, R13, 0x4, R4 ;  /* 0x000000040d047825 */ /* 0x002fc600078e0004 */
[----:B------:R-:W-:-:S03]  /*1070*/  LEA.HI.X.SX32 R11, R11, UR11, 0x1, P0 ;  /* 0x0000000b0b0b7c11 */ /* 0x000fc600080f0eff */
[----:B------:R-:W2:Y:S01]  /*1080*/  LDG.E R4, desc[UR12][R4.64] ;  /* 0x0000000c04047981 */ /* 0x000ea2000c1e1900 */
[----:B---3--:R-:W-:-:S03]  /*1090*/  IMAD.WIDE.U32 R2, R13, 0x4, R2 ;  /* 0x000000040d027825 */ /* 0x008fc600078e0002 */
[----:B------:R-:W3:Y:S04]  /*10a0*/  LDG.E.U8 R10, desc[UR12][R10.64] ;  /* 0x0000000c0a0a7981 */ /* 0x000ee8000c1e1100 */
[----:B------:R-:W4:Y:S01]  /*10b0*/  LDG.E R3, desc[UR12][R2.64] ;  /* 0x0000000c02037981 */ /* 0x000f22000c1e1900 */
[----:B---3--:R-:W-:-:S05]  /*10c0*/  I2FP.F32.U32 R8, R10 ;  /* 0x0000000a00087245 */ /* 0x008fca0000201000 */
[-C--:B--2---:R-:W-:Y:S01]  /*10d0*/  FFMA R9, R4, R8.reuse, R9 ;  /* 0x0000000804097223 */ /* 0x084fe20000000009 */
[----:B----4-:R-:W-:-:S07]  /*10e0*/  FFMA R12, R3, R8, R12 ;  /* 0x00000008030c7223 */ /* 0x010fce000000000c */
.L_x_23:
[----:B------:R-:W-:Y:S05]  /*10f0*/  BRA.U UP0, `(.L_x_26) ;  /* 0xfffffff100307547 */ /* 0x000fea000b83ffff */
.L_x_20:
[----:B------:R-:W0:Y:S01]  /*1100*/  LDCU UR6, c[0x0][0x388] ;  /* 0x00007100ff0677ac */ /* 0x000e220008000800 */
[----:B------:R-:W-:Y:S01]  /*1110*/  FADD R9, |R12|, |R9| ;  /* 0x400000090c097221 */ /* 0x000fe20000000200 */
[----:B------:R-:W1:Y:S05]  /*1120*/  LDCU.64 UR4, c[0x0][0x3a8] ;  /* 0x00007500ff0477ac */ /* 0x000e6a0008000a00 */
[----:B------:R-:W2:Y:S01]  /*1130*/  F2I.U32.TRUNC.NTZ R9, R9 ;  /* 0x0000000900097305 */ /* 0x000ea2000020f000 */
[----:B0-----:R-:W-:-:S05]  /*1140*/  IMAD R0, R0, UR6, R7 ;  /* 0x0000000600007c24 */ /* 0x001fca000f8e0207 */
[----:B-1----:R-:W-:-:S04]  /*1150*/  IADD3 R2, P0, PT, R0, UR4, RZ ;  /* 0x0000000400027c10 */ /* 0x002fc8000ff1e0ff */
[----:B------:R-:W-:-:S05]  /*1160*/  LEA.HI.X.SX32 R3, R0, UR5, 0x1, P0 ;  /* 0x0000000500037c11 */ /* 0x000fca00080f0eff */
[----:B--2---:R-:W-:Y:S01]  /*1170*/  STG.E.U8 desc[UR12][R2.64], R9 ;  /* 0x0000000902007986 */ /* 0x004fe2000c10110c */
[----:B------:R-:W-:Y:S05]  /*1180*/  EXIT ;  /* 0x000000000000794d */ /* 0x000fea0003800000 */
.L_x_27:
        /* <DEDUP_REMOVED lines=15> */
.L_x_34:


//--------------------- .text._Z24convertToGrayscaleKernelP6uchar3iiPh --------------------------
	.section	.text._Z24convertToGrayscaleKernelP6uchar3iiPh,"ax",@progbits
	.align	128
        .global         _Z24convertToGrayscaleKernelP6uchar3iiPh
        .type           _Z24convertToGrayscaleKernelP6uchar3iiPh,@function
        .size           _Z24convertToGrayscaleKernelP6uchar3iiPh,(.L_x_35 - _Z24convertToGrayscaleKernelP6uchar3iiPh)
        .other          _Z24convertToGrayscaleKernelP6uchar3iiPh,@"STO_CUDA_ENTRY STV_DEFAULT"
_Z24convertToGrayscaleKernelP6uchar3iiPh:
.text._Z24convertToGrayscaleKernelP6uchar3iiPh:
        /* <DEDUP_REMOVED lines=13> */
[----:B------:R-:W0:Y:S01]  /*00d0*/  LDC.64 R2, c[0x0][0x380] ;  /* 0x0000e000ff027b82 */ /* 0x000e220000000a00 */
[----:B------:R-:W1:Y:S01]  /*00e0*/  LDCU.64 UR4, c[0x0][0x358] ;  /* 0x00006b00ff0477ac */ /* 0x000e620008000a00 */
[----:B------:R-:W-:Y:S01]  /*00f0*/  IMAD R5, R0, UR6, R5 ;  /* 0x0000000600057c24 */ /* 0x000fe2000f8e0205 */
[----:B------:R-:W2:Y:S03]  /*0100*/  LDCU.64 UR8, c[0x0][0x390] ;  /* 0x00007200ff0877ac */ /* 0x000ea60008000a00 */
[----:B0-----:R-:W-:-:S05]  /*0110*/  IMAD.WIDE R2, R5, 0x3, R2 ;  /* 0x0000000305027825 */ /* 0x001fca00078e0202 */
[----:B-1----:R-:W3:Y:S04]  /*0120*/  LDG.E.U8 R4, desc[UR4][R2.64+0x1] ;  /* 0x0000010402047981 */ /* 0x002ee8000c1e1100 */
[----:B------:R-:W4:Y:S04]  /*0130*/  LDG.E.U8 R0, desc[UR4][R2.64] ;  /* 0x0000000402007981 */ /* 0x000f28000c1e1100 */
[----:B------:R-:W5:Y:S01]  /*0140*/  LDG.E.U8 R6, desc[UR4][R2.64+0x2] ;  /* 0x0000020402067981 */ /* 0x000f62000c1e1100 */
[----:B---3--:R-:W-:Y:S02]  /*0150*/  I2FP.F32.U32 R4, R4 ;  /* 0x0000000400047245 */ /* 0x008fe40000201000 */
[----:B----4-:R-:W-:-:S03]  /*0160*/  I2FP.F32.U32 R0, R0 ;  /* 0x0000000000007245 */ /* 0x010fc60000201000 */
[----:B------:R-:W-:Y:S01]  /*0170*/  FMUL R7, R4, 0.58700001239776611328 ;  /* 0x3f1645a204077820 */ /* 0x000fe20000400000 */
[C---:B--2---:R-:W-:Y:S02]  /*0180*/  IADD3 R4, P0, PT, R5.reuse, UR8, RZ ;  /* 0x0000000805047c10 */ /* 0x044fe4000ff1e0ff */
[----:B-----5:R-:W-:Y:S01]  /*0190*/  I2FP.F32.U32 R9, R6 ;  /* 0x0000000600097245 */ /* 0x020fe20000201000 */
[----:B------:R-:W-:Y:S01]  /*01a0*/  FFMA R0, R0, 0.29899999499320983887, R7 ;  /* 0x3e99168700007823 */ /* 0x000fe20000000007 */
[----:B------:R-:W-:-:S03]  /*01b0*/  LEA.HI.X.SX32 R5, R5, UR9, 0x1, P0 ;  /* 0x0000000905057c11 */ /* 0x000fc600080f0eff */
[----:B------:R-:W-:-:S04]  /*01c0*/  FFMA R0, R9, 0.11400000005960464478, R0 ;  /* 0x3de978d509007823 */ /* 0x000fc80000000000 */
[----:B------:R-:W0:Y:S02]  /*01d0*/  F2I.U32.TRUNC.NTZ R7, R0 ;  /* 0x0000000000077305 */ /* 0x000e24000020f000 */
[----:B0-----:R-:W-:Y:S01]  /*01e0*/  STG.E.U8 desc[UR4][R4.64], R7 ;  /* 0x0000000704007986 */ /* 0x001fe2000c101104 */
[----:B------:R-:W-:Y:S05]  /*01f0*/  EXIT ;  /* 0x000000000000794d */ /* 0x000fea0003800000 */
.L_x_28:
        /* <DEDUP_REMOVED lines=16> */
.L_x_35:


//--------------------- .nv.shared._Z32computeMinimumEnergyOnRowKernel2PhiiiPjS0_ --------------------------
	.section	.nv.shared._Z32computeMinimumEnergyOnRowKernel2PhiiiPjS0_,"aw",@nobits
	.sectionflags	@""
	.align	16
	.zero		1024


//--------------------- .nv.shared.reserved.0     --------------------------
	.section	.nv.shared.reserved.0,"aw",@nobits
	.weak		__nv_reservedSMEM_offset_0_alias
	.size		__nv_reservedSMEM_offset_0_alias, 0, 64
	.other		__nv_reservedSMEM_offset_0_alias,@"STO_CUDA_RESERVED_SHARED STV_DEFAULT"
__nv_reservedSMEM_offset_0_alias:
	.zero		0
	.zero		64


//--------------------- .nv.shared._Z32computeMinimumEnergyOnRowKernel1PhiiiPjS0_ --------------------------
	.section	.nv.shared._Z32computeMinimumEnergyOnRowKernel1PhiiiPjS0_,"aw",@nobits
	.sectionflags	@""
	.align	16
	.zero		1024


//--------------------- .nv.shared._Z27edgeDetectionKernelWithSmemPhiiS_ --------------------------
	.section	.nv.shared._Z27edgeDetectionKernelWithSmemPhiiS_,"aw",@nobits
	.sectionflags	@""
	.align	16
	.zero		1024


//--------------------- .nv.shared._Z20edgeDetectionKernel2PhiiS_ --------------------------
	.section	.nv.shared._Z20edgeDetectionKernel2PhiiS_,"aw",@nobits
	.sectionflags	@""
	.align	16
	.zero		1024


//--------------------- .nv.shared._Z20edgeDetectionKernel1PhiiPfS0_iS_ --------------------------
	.section	.nv.shared._Z20edgeDetectionKernel1PhiiPfS0_iS_,"aw",@nobits
	.sectionflags	@""
	.align	16
	.zero		1024


//--------------------- .nv.shared._Z24convertToGrayscaleKernelP6uchar3iiPh --------------------------
	.section	.nv.shared._Z24convertToGrayscaleKernelP6uchar3iiPh,"aw",@nobits
	.sectionflags	@""
	.align	16
	.zero		1024


//--------------------- .nv.constant0._Z32computeMinimumEnergyOnRowKernel2PhiiiPjS0_ --------------------------
	.section	.nv.constant0._Z32computeMinimumEnergyOnRowKernel2PhiiiPjS0_,"a",@progbits
	.sectionflags	@""
	.align	4
.nv.constant0._Z32computeMinimumEnergyOnRowKernel2PhiiiPjS0_:
	.zero		936


//--------------------- .nv.constant0._Z32computeMinimumEnergyOnRowKernel1PhiiiPjS0_ --------------------------
	.section	.nv.constant0._Z32computeMinimumEnergyOnRowKernel1PhiiiPjS0_,"a",@progbits
	.sectionflags	@""
	.align	4
.nv.constant0._Z32computeMinimumEnergyOnRowKernel1PhiiiPjS0_:
	.zero		936


//--------------------- .nv.constant0._Z27edgeDetectionKernelWithSmemPhiiS_ --------------------------
	.section	.nv.constant0._Z27edgeDetectionKernelWithSmemPhiiS_,"a",@progbits
	.sectionflags	@""
	.align	4
.nv.constant0._Z27edgeDetectionKernelWithSmemPhiiS_:
	.zero		920


//--------------------- .nv.constant0._Z20edgeDetectionKernel2PhiiS_ --------------------------
	.section	.nv.constant0._Z20edgeDetectionKernel2PhiiS_,"a",@progbits
	.sectionflags	@""
	.align	4
.nv.constant0._Z20edgeDetectionKernel2PhiiS_:
	.zero		920


//--------------------- .nv.constant0._Z20edgeDetectionKernel1PhiiPfS0_iS_ --------------------------
	.section	.nv.constant0._Z20edgeDetectionKernel1PhiiPfS0_iS_,"a",@progbits
	.sectionflags	@""
	.align	4
.nv.constant0._Z20edgeDetectionKernel1PhiiPfS0_iS_:
	.zero		944


//--------------------- .nv.constant0._Z24convertToGrayscaleKernelP6uchar3iiPh --------------------------
	.section	.nv.constant0._Z24convertToGrayscaleKernelP6uchar3iiPh,"a",@progbits
	.sectionflags	@""
	.align	4
.nv.constant0._Z24convertToGrayscaleKernelP6uchar3iiPh:
	.zero		920


//--------------------- SYMBOLS --------------------------

	.type		.nv.reservedSmem.offset0,@object
	.size		.nv.reservedSmem.offset0,0x4
	.type		.nv.reservedSmem.cap,@object
	.size		.nv.reservedSmem.cap,0x4
